def attn_fwd(
    Q,
    K,
    V,
    Out,
    Lse,
    sm_scale,
    stride_qz,
    stride_qh,
    stride_qm,
    stride_qk,
    stride_kz,
    stride_kh,
    stride_kn,
    stride_kk,
    stride_vz,
    stride_vh,
    stride_vn,
    stride_vk,
    stride_oz,
    stride_oh,
    stride_om,
    stride_ok,
    seqlen_q,
    seqlen_k,
    BLOCK_M: tl.constexpr,
    BLOCK_N: tl.constexpr,
    HEAD_DIM: tl.constexpr,
    CAUSAL: tl.constexpr,
):
    start_m = tl.program_id(0)
    off_hz = tl.program_id(1)
    q_off = off_hz * stride_qh
    k_off = off_hz * stride_kh
    v_off = off_hz * stride_vh
    offs_m = start_m * BLOCK_M + tl.arange(0, BLOCK_M)
    offs_d = tl.arange(0, HEAD_DIM)
    offs_n = tl.arange(0, BLOCK_N)
    q_ptrs = Q + q_off + offs_m[:, None] * stride_qm + offs_d[None, :] * stride_qk
    k_ptrs = K + k_off + offs_d[:, None] * stride_kk + offs_n[None, :] * stride_kn
    v_ptrs = V + v_off + offs_n[:, None] * stride_vn + offs_d[None, :] * stride_vk
    m_i = tl.full([BLOCK_M], float("-inf"), dtype=tl.float32)
    l_i = tl.zeros([BLOCK_M], dtype=tl.float32) + 1.0
    acc = tl.zeros([BLOCK_M, HEAD_DIM], dtype=tl.float32)
    q = tl.load(q_ptrs)
    acc, l_i, m_i = _attn_fwd_inner(
        acc,
        l_i,
        m_i,
        q,
        k_ptrs,
        v_ptrs,
        sm_scale,
        stride_kn,
        stride_vn,
        start_m,
        seqlen_k,
        BLOCK_M,
        BLOCK_N,
        HEAD_DIM,
        CAUSAL,
    )
    acc = acc / l_i[:, None]
    lse = m_i + tl.math.log2(l_i) / 1.4426950408889634
    o_ptrs = (
        Out
        + off_hz * stride_oh
        + offs_m[:, None] * stride_om
        + offs_d[None, :] * stride_ok
    )
    tl.store(o_ptrs, acc.to(Out.dtype.element_ty))
    tl.store(Lse + off_hz * seqlen_q + offs_m, lse)

# config = {"BLOCK_M": 32, "BLOCK_N": 128, "HEAD_DIM": 64, "arch": "sm_80", "causal": false, "dtype": "fp16", "num_stages": 2, "num_warps": 4}
# arch = sm_80


// ===== COMPILED SASS (sm_80) =====

	.target	sm_80

	.elftype	@"ET_EXEC"


//--------------------- .note.nv.tkinfo           --------------------------
	.section	.note.nv.tkinfo,"",@"SHT_NOTE"
	.sectionflags	@"SHF_NOTE_NV_TKINFO"
	.tkinfo
        /*0018*/ 	.word	0x00000002
        /*0030*/ 	.string	""
        /*0030*/ 	.string	"ptxas"
        /*0030*/ 	.string	"Cuda compilation tools, release 13.0, V13.0.88"
        /*0030*/ 	.string	"Build cuda_13.0.r13.0/compiler.36424714_0"
        /*0030*/ 	.string	"-v  -suppress-debug-info  -lineinfo  -arch sm_80 "



//--------------------- .note.nv.cuinfo           --------------------------
	.section	.note.nv.cuinfo,"",@"SHT_NOTE"
	.sectionflags	@"SHF_NOTE_NV_CUINFO"
        /*0018*/ 	.short	0x0002
        /*001a*/ 	.short	0x0050
        /*001c*/ 	.short	0x0082
	.zero		2


//--------------------- .nv.info                  --------------------------
	.section	.nv.info,"",@"SHT_CUDA_INFO"
	.align	4


	//----- nvinfo : EIATTR_REGCOUNT
	.align		4
        /*0000*/ 	.byte	0x04, 0x2f
        /*0002*/ 	.short	(.L_2 - .L_1)
	.align		4
.L_1:
        /*0004*/ 	.word	index@(attn_fwd)
        /*0008*/ 	.word	0x000000ff


	//----- nvinfo : EIATTR_FRAME_SIZE
	.align		4
.L_2:
        /*000c*/ 	.byte	0x04, 0x11
        /*000e*/ 	.short	(.L_4 - .L_3)
	.align		4
.L_3:
        /*0010*/ 	.word	index@(attn_fwd)
        /*0014*/ 	.word	0x00000258


	//----- nvinfo : EIATTR_MIN_STACK_SIZE
	.align		4
.L_4:
        /*0018*/ 	.byte	0x04, 0x12
        /*001a*/ 	.short	(.L_6 - .L_5)
	.align		4
.L_5:
        /*001c*/ 	.word	index@(attn_fwd)
        /*0020*/ 	.word	0x00000258
.L_6:


//--------------------- .nv.info.attn_fwd         --------------------------
	.section	.nv.info.attn_fwd,"",@"SHT_CUDA_INFO"
	.sectionflags	@""
	.align	4


	//----- nvinfo : EIATTR_CUDA_API_VERSION
	.align		4
        /*0000*/ 	.byte	0x04, 0x37
        /*0002*/ 	.short	(.L_8 - .L_7)
.L_7:
        /*0004*/ 	.word	0x00000082


	//----- nvinfo : EIATTR_SW2861232_WAR
	.align		4
.L_8:
        /*0008*/ 	.byte	0x01, 0x35
	.zero		2


	//----- nvinfo : EIATTR_PARAM_CBANK
	.align		4
        /*000c*/ 	.byte	0x04, 0x0a
        /*000e*/ 	.short	(.L_10 - .L_9)
	.align		4
.L_9:
        /*0010*/ 	.word	index@(.nv.constant0.attn_fwd)
        /*0014*/ 	.short	0x0160
        /*0016*/ 	.short	0x0088


	//----- nvinfo : EIATTR_CBANK_PARAM_SIZE
	.align		4
.L_10:
        /*0018*/ 	.byte	0x03, 0x19
        /*001a*/ 	.short	0x0088


	//----- nvinfo : EIATTR_KPARAM_INFO
	.align		4
        /*001c*/ 	.byte	0x04, 0x17
        /*001e*/ 	.short	(.L_12 - .L_11)
.L_11:
        /*0020*/ 	.word	0x00000000
        /*0024*/ 	.short	0x0019
        /*0026*/ 	.short	0x0080
        /*0028*/ 	.byte	0x00, 0xf4, 0x21, 0x00


	//----- nvinfo : EIATTR_KPARAM_INFO
	.align		4
.L_12:
        /*002c*/ 	.byte	0x04, 0x17
        /*002e*/ 	.short	(.L_14 - .L_13)
.L_13:
        /*0030*/ 	.word	0x00000000
        /*0034*/ 	.short	0x0018
        /*0036*/ 	.short	0x0078
        /*0038*/ 	.byte	0x00, 0xf4, 0x21, 0x00


	//----- nvinfo : EIATTR_KPARAM_INFO
	.align		4
.L_14:
        /*003c*/ 	.byte	0x04, 0x17
        /*003e*/ 	.short	(.L_16 - .L_15)
.L_15:
        /*0040*/ 	.word	0x00000000
        /*0044*/ 	.short	0x0017
        /*0046*/ 	.short	0x0070
        /*0048*/ 	.byte	0x00, 0xf0, 0x11, 0x00


	//----- nvinfo : EIATTR_KPARAM_INFO
	.align		4
.L_16:
        /*004c*/ 	.byte	0x04, 0x17
        /*004e*/ 	.short	(.L_18 - .L_17)
.L_17:
        /*0050*/ 	.word	0x00000000
        /*0054*/ 	.short	0x0016
        /*0056*/ 	.short	0x006c
        /*0058*/ 	.byte	0x00, 0xf0, 0x11, 0x00


	//----- nvinfo : EIATTR_KPARAM_INFO
	.align		4
.L_18:
        /*005c*/ 	.byte	0x04, 0x17
        /*005e*/ 	.short	(.L_20 - .L_19)
.L_19:
        /*0060*/ 	.word	0x00000000
        /*0064*/ 	.short	0x0015
        /*0066*/ 	.short	0x0068
        /*0068*/ 	.byte	0x00, 0xf0, 0x11, 0x00


	//----- nvinfo : EIATTR_KPARAM_INFO
	.align		4
.L_20:
        /*006c*/ 	.byte	0x04, 0x17
        /*006e*/ 	.short	(.L_22 - .L_21)
.L_21:
        /*0070*/ 	.word	0x00000000
        /*0074*/ 	.short	0x0014
        /*0076*/ 	.short	0x0064
        /*0078*/ 	.byte	0x00, 0xf0, 0x11, 0x00


	//----- nvinfo : EIATTR_KPARAM_INFO
	.align		4
.L_22:
        /*007c*/ 	.byte	0x04, 0x17
        /*007e*/ 	.short	(.L_24 - .L_23)
.L_23:
        /*0080*/ 	.word	0x00000000
        /*0084*/ 	.short	0x0013
        /*0086*/ 	.short	0x0060
        /*0088*/ 	.byte	0x00, 0xf0, 0x11, 0x00


	//----- nvinfo : EIATTR_KPARAM_INFO
	.align		4
.L_24:
        /*008c*/ 	.byte	0x04, 0x17
        /*008e*/ 	.short	(.L_26 - .L_25)
.L_25:
        /*0090*/ 	.word	0x00000000
        /*0094*/ 	.short	0x0012
        /*0096*/ 	.short	0x005c
        /*0098*/ 	.byte	0x00, 0xf0, 0x11, 0x00


	//----- nvinfo : EIATTR_KPARAM_INFO
	.align		4
.L_26:
        /*009c*/ 	.byte	0x04, 0x17
        /*009e*/ 	.short	(.L_28 - .L_27)
.L_27:
        /*00a0*/ 	.word	0x00000000
        /*00a4*/ 	.short	0x0011
        /*00a6*/ 	.short	0x0058
        /*00a8*/ 	.byte	0x00, 0xf0, 0x11, 0x00


	//----- nvinfo : EIATTR_KPARAM_INFO
	.align		4
.L_28:
        /*00ac*/ 	.byte	0x04, 0x17
        /*00ae*/ 	.short	(.L_30 - .L_29)
.L_29:
        /*00b0*/ 	.word	0x00000000
        /*00b4*/ 	.short	0x0010
        /*00b6*/ 	.short	0x0054
        /*00b8*/ 	.byte	0x00, 0xf0, 0x11, 0x00


	//----- nvinfo : EIATTR_KPARAM_INFO
	.align		4
.L_30:
        /*00bc*/ 	.byte	0x04, 0x17
        /*00be*/ 	.short	(.L_32 - .L_31)
.L_31:
        /*00c0*/ 	.word	0x00000000
        /*00c4*/ 	.short	0x000f
        /*00c6*/ 	.short	0x0050
        /*00c8*/ 	.byte	0x00, 0xf0, 0x11, 0x00


	//----- nvinfo : EIATTR_KPARAM_INFO
	.align		4
.L_32:
        /*00cc*/ 	.byte	0x04, 0x17
        /*00ce*/ 	.short	(.L_34 - .L_33)
.L_33:
        /*00d0*/ 	.word	0x00000000
        /*00d4*/ 	.short	0x000e
        /*00d6*/ 	.short	0x004c
        /*00d8*/ 	.byte	0x00, 0xf0, 0x11, 0x00


	//----- nvinfo : EIATTR_KPARAM_INFO
	.align		4
.L_34:
        /*00dc*/ 	.byte	0x04, 0x17
        /*00de*/ 	.short	(.L_36 - .L_35)
.L_35:
        /*00e0*/ 	.word	0x00000000
        /*00e4*/ 	.short	0x000d
        /*00e6*/ 	.short	0x0048
        /*00e8*/ 	.byte	0x00, 0xf0, 0x11, 0x00


	//----- nvinfo : EIATTR_KPARAM_INFO
	.align		4
.L_36:
        /*00ec*/ 	.byte	0x04, 0x17
        /*00ee*/ 	.short	(.L_38 - .L_37)
.L_37:
        /*00f0*/ 	.word	0x00000000
        /*00f4*/ 	.short	0x000c
        /*00f6*/ 	.short	0x0044
        /*00f8*/ 	.byte	0x00, 0xf0, 0x11, 0x00


	//----- nvinfo : EIATTR_KPARAM_INFO
	.align		4
.L_38:
        /*00fc*/ 	.byte	0x04, 0x17
        /*00fe*/ 	.short	(.L_40 - .L_39)
.L_39:
        /*0100*/ 	.word	0x00000000
        /*0104*/ 	.short	0x000b
        /*0106*/ 	.short	0x0040
        /*0108*/ 	.byte	0x00, 0xf0, 0x11, 0x00


	//----- nvinfo : EIATTR_KPARAM_INFO
	.align		4
.L_40:
        /*010c*/ 	.byte	0x04, 0x17
        /*010e*/ 	.short	(.L_42 - .L_41)
.L_41:
        /*0110*/ 	.word	0x00000000
        /*0114*/ 	.short	0x000a
        /*0116*/ 	.short	0x003c
        /*0118*/ 	.byte	0x00, 0xf0, 0x11, 0x00


	//----- nvinfo : EIATTR_KPARAM_INFO
	.align		4
.L_42:
        /*011c*/ 	.byte	0x04, 0x17
        /*011e*/ 	.short	(.L_44 - .L_43)
.L_43:
        /*0120*/ 	.word	0x00000000
        /*0124*/ 	.short	0x0009
        /*0126*/ 	.short	0x0038
        /*0128*/ 	.byte	0x00, 0xf0, 0x11, 0x00


	//----- nvinfo : EIATTR_KPARAM_INFO
	.align		4
.L_44:
        /*012c*/ 	.byte	0x04, 0x17
        /*012e*/ 	.short	(.L_46 - .L_45)
.L_45:
        /*0130*/ 	.word	0x00000000
        /*0134*/ 	.short	0x0008
        /*0136*/ 	.short	0x0034
        /*0138*/ 	.byte	0x00, 0xf0, 0x11, 0x00


	//----- nvinfo : EIATTR_KPARAM_INFO
	.align		4
.L_46:
        /*013c*/ 	.byte	0x04, 0x17
        /*013e*/ 	.short	(.L_48 - .L_47)
.L_47:
        /*0140*/ 	.word	0x00000000
        /*0144*/ 	.short	0x0007
        /*0146*/ 	.short	0x0030
        /*0148*/ 	.byte	0x00, 0xf0, 0x11, 0x00


	//----- nvinfo : EIATTR_KPARAM_INFO
	.align		4
.L_48:
        /*014c*/ 	.byte	0x04, 0x17
        /*014e*/ 	.short	(.L_50 - .L_49)
.L_49:
        /*0150*/ 	.word	0x00000000
        /*0154*/ 	.short	0x0006
        /*0156*/ 	.short	0x002c
        /*0158*/ 	.byte	0x00, 0xf0, 0x11, 0x00


	//----- nvinfo : EIATTR_KPARAM_INFO
	.align		4
.L_50:
        /*015c*/ 	.byte	0x04, 0x17
        /*015e*/ 	.short	(.L_52 - .L_51)
.L_51:
        /*0160*/ 	.word	0x00000000
        /*0164*/ 	.short	0x0005
        /*0166*/ 	.short	0x0028
        /*0168*/ 	.byte	0x00, 0xf0, 0x11, 0x00


	//----- nvinfo : EIATTR_KPARAM_INFO
	.align		4
.L_52:
        /*016c*/ 	.byte	0x04, 0x17
        /*016e*/ 	.short	(.L_54 - .L_53)
.L_53:
        /*0170*/ 	.word	0x00000000
        /*0174*/ 	.short	0x0004
        /*0176*/ 	.short	0x0020
        /*0178*/ 	.byte	0x00, 0xf4, 0x21, 0x00


	//----- nvinfo : EIATTR_KPARAM_INFO
	.align		4
.L_54:
        /*017c*/ 	.byte	0x04, 0x17
        /*017e*/ 	.short	(.L_56 - .L_55)
.L_55:
        /*0180*/ 	.word	0x00000000
        /*0184*/ 	.short	0x0003
        /*0186*/ 	.short	0x0018
        /*0188*/ 	.byte	0x00, 0xf4, 0x21, 0x00


	//----- nvinfo : EIATTR_KPARAM_INFO
	.align		4
.L_56:
        /*018c*/ 	.byte	0x04, 0x17
        /*018e*/ 	.short	(.L_58 - .L_57)
.L_57:
        /*0190*/ 	.word	0x00000000
        /*0194*/ 	.short	0x0002
        /*0196*/ 	.short	0x0010
        /*0198*/ 	.byte	0x00, 0xf4, 0x21, 0x00


	//----- nvinfo : EIATTR_KPARAM_INFO
	.align		4
.L_58:
        /*019c*/ 	.byte	0x04, 0x17
        /*019e*/ 	.short	(.L_60 - .L_59)
.L_59:
        /*01a0*/ 	.word	0x00000000
        /*01a4*/ 	.short	0x0001
        /*01a6*/ 	.short	0x0008
        /*01a8*/ 	.byte	0x00, 0xf4, 0x21, 0x00


	//----- nvinfo : EIATTR_KPARAM_INFO
	.align		4
.L_60:
        /*01ac*/ 	.byte	0x04, 0x17
        /*01ae*/ 	.short	(.L_62 - .L_61)
.L_61:
        /*01b0*/ 	.word	0x00000000
        /*01b4*/ 	.short	0x0000
        /*01b6*/ 	.short	0x0000
        /*01b8*/ 	.byte	0x00, 0xf4, 0x21, 0x00


	//----- nvinfo : EIATTR_MAXREG_COUNT
	.align		4
.L_62:
        /*01bc*/ 	.byte	0x03, 0x1b
        /*01be*/ 	.short	0x00ff


	//----- nvinfo : EIATTR_NUM_BARRIERS
	.align		4
        /*01c0*/ 	.byte	0x02, 0x4c
        /*01c2*/ 	.byte	0x01
	.zero		1


	//----- nvinfo : EIATTR_ANNOTATIONS
	.align		4
        /*01c4*/ 	.byte	0x04, 0x55
        /*01c6*/ 	.short	(.L_64 - .L_63)


	//   ....[0]....
.L_63:
        /*01c8*/ 	.word	0x00000001
        /*01cc*/ 	.byte	0xa0, 0x0b, 0x00, 0x00, 0x01, 0x00, 0x00, 0x00, 0xd0, 0x0b, 0x00, 0x00, 0x01, 0x00, 0x00, 0x00
        /* <DEDUP_REMOVED lines=73> */
        /*066c*/ 	.byte	0x30, 0x46, 0x00, 0x00, 0x01, 0x00, 0x00, 0x00, 0x90, 0x46, 0x00, 0x00


	//----- nvinfo : EIATTR_MERCURY_ISA_VERSION
	.align		4
.L_64:
        /*0678*/ 	.byte	0x03, 0x5f
        /*067a*/ 	.short	0x0000


	//----- nvinfo : EIATTR_COOP_GROUP_MASK_REGIDS
	.align		4
        /*067c*/ 	.byte	0x04, 0x29
        /*067e*/ 	.short	(.L_66 - .L_65)


	//   ....[0]....
.L_65:
        /*0680*/ 	.word	0xffffffff


	//   ....[1]....
        /*0684*/ 	.word	0xffffffff


	//   ....[2]....
        /*0688*/ 	.word	0xffffffff


	//   ....[3]....
        /*068c*/ 	.word	0xffffffff


	//   ....[4]....
        /*0690*/ 	.word	0xffffffff


	//   ....[5]....
        /*0694*/ 	.word	0xffffffff


	//   ....[6]....
        /*0698*/ 	.word	0xffffffff


	//   ....[7]....
        /*069c*/ 	.word	0xffffffff


	//   ....[8]....
        /*06a0*/ 	.word	0xffffffff


	//   ....[9]....
        /*06a4*/ 	.word	0xffffffff


	//   ....[10]....
        /*06a8*/ 	.word	0xffffffff


	//   ....[11]....
        /*06ac*/ 	.word	0xffffffff


	//   ....[12]....
        /*06b0*/ 	.word	0xffffffff


	//   ....[13]....
        /*06b4*/ 	.word	0xffffffff


	//   ....[14]....
        /*06b8*/ 	.word	0xffffffff


	//   ....[15]....
        /*06bc*/ 	.word	0xffffffff


	//   ....[16]....
        /*06c0*/ 	.word	0xffffffff


	//   ....[17]....
        /*06c4*/ 	.word	0xffffffff


	//   ....[18]....
        /*06c8*/ 	.word	0xffffffff


	//   ....[19]....
        /*06cc*/ 	.word	0xffffffff


	//----- nvinfo : EIATTR_COOP_GROUP_INSTR_OFFSETS
	.align		4
.L_66:
        /*06d0*/ 	.byte	0x04, 0x28
        /*06d2*/ 	.short	(.L_68 - .L_67)


	//   ....[0]....
.L_67:
        /*06d4*/ 	.word	0x00004360


	//   ....[1]....
        /*06d8*/ 	.word	0x00004370


	//   ....[2]....
        /*06dc*/ 	.word	0x00004380


	//   ....[3]....
        /*06e0*/ 	.word	0x00004390


	//   ....[4]....
        /*06e4*/ 	.word	0x00004400


	//   ....[5]....
        /*06e8*/ 	.word	0x00004410


	//   ....[6]....
        /*06ec*/ 	.word	0x00004420


	//   ....[7]....
        /*06f0*/ 	.word	0x00004430


	//   ....[8]....
        /*06f4*/ 	.word	0x000044f0


	//   ....[9]....
        /*06f8*/ 	.word	0x00004510


	//   ....[10]....
        /*06fc*/ 	.word	0x00004dc0


	//   ....[11]....
        /*0700*/ 	.word	0x00004dd0


	//   ....[12]....
        /*0704*/ 	.word	0x00004de0


	//   ....[13]....
        /*0708*/ 	.word	0x00004df0


	//   ....[14]....
        /*070c*/ 	.word	0x00004e40


	//   ....[15]....
        /*0710*/ 	.word	0x00004e50


	//   ....[16]....
        /*0714*/ 	.word	0x00004e60


	//   ....[17]....
        /*0718*/ 	.word	0x00004e70


	//   ....[18]....
        /*071c*/ 	.word	0x00004f30


	//   ....[19]....
        /*0720*/ 	.word	0x00004f50


	//----- nvinfo : EIATTR_EXIT_INSTR_OFFSETS
	.align		4
.L_68:
        /*0724*/ 	.byte	0x04, 0x1c
        /*0726*/ 	.short	(.L_70 - .L_69)


	//   ....[0]....
.L_69:
        /*0728*/ 	.word	0x000079d0


	//   ....[1]....
        /*072c*/ 	.word	0x00007a70


	//----- nvinfo : EIATTR_REQNTID
	.align		4
.L_70:
        /*0730*/ 	.byte	0x04, 0x10
        /*0732*/ 	.short	(.L_72 - .L_71)
.L_71:
        /*0734*/ 	.word	0x00000080
        /*0738*/ 	.word	0x00000001
        /*073c*/ 	.word	0x00000001
.L_72:


//--------------------- .nv.callgraph             --------------------------
	.section	.nv.callgraph,"",@"SHT_CUDA_CALLGRAPH"
	.align	4
	.sectionentsize	8
	.align		4
        /*0000*/ 	.word	0x00000000
	.align		4
        /*0004*/ 	.word	0xffffffff
	.align		4
        /*0008*/ 	.word	0x00000000
	.align		4
        /*000c*/ 	.word	0xfffffffe
	.align		4
        /*0010*/ 	.word	0x00000000
	.align		4
        /*0014*/ 	.word	0xfffffffd
	.align		4
        /*0018*/ 	.word	0x00000000
	.align		4
        /*001c*/ 	.word	0xfffffffc


//--------------------- .nv.rel.action            --------------------------
	.section	.nv.rel.action,"",@"SHT_CUDA_RELOCINFO"
	.align	8
	.sectionentsize	8
        /*0000*/ 	.byte	0x73, 0x00, 0x00, 0x00, 0x00, 0x00, 0x00, 0x00, 0x00, 0x00, 0x00, 0x11, 0x25, 0x00, 0x05, 0x36


//--------------------- .nv.constant4             --------------------------
	.section	.nv.constant4,"a",@progbits
	.align	8
	.align		8
.nv.constant4:
        /*0000*/ 	.dword	_$_str


//--------------------- .nv.constant0.attn_fwd    --------------------------
	.section	.nv.constant0.attn_fwd,"a",@progbits
	.sectionflags	@""
	.align	4
.nv.constant0.attn_fwd:
	.zero		488


//--------------------- .text.attn_fwd            --------------------------
	.section	.text.attn_fwd,"ax",@progbits
	.sectioninfo	@"SHI_REGISTERS=255"
	.align	128
        .global         attn_fwd
        .type           attn_fwd,@function
        .size           attn_fwd,(.L_x_3 - attn_fwd)
        .other          attn_fwd,@"STO_CUDA_ENTRY STV_DEFAULT"
attn_fwd:
.text.attn_fwd:
[----:B------:R-:W-:Y:S02]  /*0000*/  MOV R1, c[0x0][0x28] ;  /* 0x00000a0000017a02 */ /* 0x000fe40000000f00 */
[----:B------:R-:W0:Y:S01]  /*0010*/  S2R R103, SR_TID.X ;  /* 0x0000000000677919 */ /* 0x000e220000002100 */
[----:B------:R-:W-:Y:S01]  /*0020*/  MOV R15, c[0x0][0x198] ;  /* 0x00006600000f7a02 */ /* 0x000fe20000000f00 */
[----:B------:R-:W-:Y:S01]  /*0030*/  ULDC.64 UR4, c[0x0][0x118] ;  /* 0x0000460000047ab9 */ /* 0x000fe20000000a00 */
[----:B------:R-:W-:Y:S01]  /*0040*/  IADD3 R1, R1, -0x258, RZ ;  /* 0xfffffda801017810 */ /* 0x000fe20007ffe0ff */
[----:B------:R-:W1:Y:S04]  /*0050*/  S2R R3, SR_CTAID.X ;  /* 0x0000000000037919 */ /* 0x000e680000002500 */
[----:B------:R-:W2:Y:S01]  /*0060*/  S2R R26, SR_CTAID.Y ;  /* 0x00000000001a7919 */ /* 0x000ea20000002600 */
[----:B0-----:R-:W-:Y:S02]  /*0070*/  LOP3.LUT R16, R103, 0x1f, RZ, 0xc0, !PT ;  /* 0x0000001f67107812 */ /* 0x001fe400078ec0ff */
[----:B------:R-:W-:-:S03]  /*0080*/  SHF.R.U32.HI R0, RZ, 0x5, R103 ;  /* 0x00000005ff007819 */ /* 0x000fc60000011667 */
[----:B-1----:R-:W-:Y:S01]  /*0090*/  IMAD R4, R3, 0x20, R16 ;  /* 0x0000002003047824 */ /* 0x002fe200078e0210 */
[----:B------:R-:W-:Y:S01]  /*00a0*/  SGXT.U32 R2, R0, 0x2 ;  /* 0x000000020002781a */ /* 0x000fe20000000000 */
[----:B--2---:R-:W-:Y:S02]  /*00b0*/  IMAD R0, R26, c[0x0][0x190], RZ ;  /* 0x000064001a007a24 */ /* 0x004fe400078e02ff */
[----:B------:R-:W-:Y:S02]  /*00c0*/  IMAD R3, R4, c[0x0][0x194], RZ ;  /* 0x0000650004037a24 */ /* 0x000fe400078e02ff */
[----:B------:R-:W-:Y:S02]  /*00d0*/  IMAD R4, R2, c[0x0][0x198], RZ ;  /* 0x0000660002047a24 */ /* 0x000fe400078e02ff */
[----:B------:R-:W-:Y:S01]  /*00e0*/  IMAD.SHL.U32 R2, R0, 0x2, RZ ;  /* 0x0000000200027824 */ /* 0x000fe200078e00ff */
[----:B------:R-:W-:Y:S01]  /*00f0*/  SHF.L.U32 R5, R3, 0x1, RZ ;  /* 0x0000000103057819 */ /* 0x000fe200000006ff */
[----:B------:R-:W-:-:S02]  /*0100*/  IMAD R8, R15, 0x4, R4 ;  /* 0x000000040f087824 */ /* 0x000fc400078e0204 */
[----:B------:R-:W-:Y:S01]  /*0110*/  IMAD.HI R0, R0, 0x2, RZ ;  /* 0x0000000200007827 */ /* 0x000fe200078e02ff */
[----:B------:R-:W-:Y:S02]  /*0120*/  IADD3 R39, P0, P1, R5, c[0x0][0x160], R2 ;  /* 0x0000580005277a10 */ /* 0x000fe4000791e002 */
[----:B------:R-:W-:Y:S01]  /*0130*/  LEA R5, R15, R8, 0x2 ;  /* 0x000000080f057211 */ /* 0x000fe200078e10ff */
[----:B------:R-:W-:-:S05]  /*0140*/  IMAD.HI R3, R3, 0x2, RZ ;  /* 0x0000000203037827 */ /* 0x000fca00078e02ff */
[----:B------:R-:W-:Y:S01]  /*0150*/  IADD3.X R41, R3, c[0x0][0x164], R0, P0, P1 ;  /* 0x0000590003297a10 */ /* 0x000fe200007e2400 */
[----:B------:R-:W-:Y:S01]  /*0160*/  IMAD R0, R15, 0x4, R5 ;  /* 0x000000040f007824 */ /* 0x000fe200078e0205 */
[CC--:B------:R-:W-:Y:S02]  /*0170*/  LEA R2, P0, R4.reuse, R39.reuse, 0x1 ;  /* 0x0000002704027211 */ /* 0x0c0fe400078008ff */
[----:B------:R-:W-:Y:S02]  /*0180*/  LEA R6, P1, R5, R39, 0x1 ;  /* 0x0000002705067211 */ /* 0x000fe400078208ff */
[----:B------:R-:W-:Y:S02]  /*0190*/  LEA.HI.X.SX32 R3, R4, R41, 0x1, P0 ;  /* 0x0000002904037211 */ /* 0x000fe400000f0eff */
[----:B------:R-:W-:Y:S02]  /*01a0*/  LEA R4, P0, R8, R39, 0x1 ;  /* 0x0000002708047211 */ /* 0x000fe400078008ff */
[----:B------:R-:W-:Y:S01]  /*01b0*/  LEA R11, R15, R0, 0x2 ;  /* 0x000000000f0b7211 */ /* 0x000fe200078e10ff */
[----:B------:R0:W2:Y:S01]  /*01c0*/  LDG.E.U16 R21, [R2.64] ;  /* 0x0000000402157981 */ /* 0x0000a2000c1e1500 */
[----:B------:R-:W-:-:S02]  /*01d0*/  LEA.HI.X.SX32 R7, R5, R41, 0x1, P1 ;  /* 0x0000002905077211 */ /* 0x000fc400008f0eff */
[----:B------:R-:W-:Y:S01]  /*01e0*/  LEA.HI.X.SX32 R5, R8, R41, 0x1, P0 ;  /* 0x0000002908057211 */ /* 0x000fe200000f0eff */
[C---:B------:R-:W-:Y:S01]  /*01f0*/  IMAD R12, R15.reuse, 0x4, R11 ;  /* 0x000000040f0c7824 */ /* 0x040fe200078e020b */
[C---:B------:R-:W-:Y:S01]  /*0200*/  LEA R8, P0, R0.reuse, R39, 0x1 ;  /* 0x0000002700087211 */ /* 0x040fe200078008ff */
[----:B------:R1:W3:Y:S03]  /*0210*/  LDG.E.U16 R25, [R6.64] ;  /* 0x0000000406197981 */ /* 0x0002e6000c1e1500 */
[----:B------:R-:W-:Y:S01]  /*0220*/  LEA.HI.X.SX32 R9, R0, R41, 0x1, P0 ;  /* 0x0000002900097211 */ /* 0x000fe200000f0eff */
[----:B------:R4:W5:Y:S01]  /*0230*/  LDG.E.U16 R23, [R4.64] ;  /* 0x0000000404177981 */ /* 0x000962000c1e1500 */
[C---:B------:R-:W-:Y:S02]  /*0240*/  LEA R0, R15.reuse, R12, 0x2 ;  /* 0x0000000c0f007211 */ /* 0x040fe400078e10ff */
[C---:B0-----:R-:W-:Y:S01]  /*0250*/  LEA R2, P0, R12.reuse, R39, 0x1 ;  /* 0x000000270c027211 */ /* 0x041fe200078008ff */
[----:B------:R0:W5:Y:S02]  /*0260*/  LDG.E.U16 R27, [R8.64] ;  /* 0x00000004081b7981 */ /* 0x000164000c1e1500 */
[----:B------:R-:W-:Y:S01]  /*0270*/  IMAD R13, R15, 0x4, R0 ;  /* 0x000000040f0d7824 */ /* 0x000fe200078e0200 */
[----:B------:R-:W-:-:S04]  /*0280*/  LEA.HI.X.SX32 R3, R12, R41, 0x1, P0 ;  /* 0x000000290c037211 */ /* 0x000fc800000f0eff */
[----:B------:R-:W-:Y:S01]  /*0290*/  LEA R14, R15, R13, 0x2 ;  /* 0x0000000d0f0e7211 */ /* 0x000fe200078e10ff */
[----:B------:R0:W5:Y:S01]  /*02a0*/  LDG.E.U16 R31, [R2.64] ;  /* 0x00000004021f7981 */ /* 0x000162000c1e1500 */
[----:B-1----:R-:W-:-:S03]  /*02b0*/  LEA R6, P0, R0, R39, 0x1 ;  /* 0x0000002700067211 */ /* 0x002fc600078008ff */
[----:B------:R-:W-:Y:S01]  /*02c0*/  IMAD R17, R15, 0x4, R14 ;  /* 0x000000040f117824 */ /* 0x000fe200078e020e */
[----:B------:R-:W-:Y:S02]  /*02d0*/  LEA.HI.X.SX32 R7, R0, R41, 0x1, P0 ;  /* 0x0000002900077211 */ /* 0x000fe400000f0eff */
[----:B------:R-:W-:Y:S02]  /*02e0*/  LEA R10, P1, R11, R39, 0x1 ;  /* 0x000000270b0a7211 */ /* 0x000fe400078208ff */
[----:B------:R-:W-:Y:S01]  /*02f0*/  LEA R0, R15, R17, 0x2 ;  /* 0x000000110f007211 */ /* 0x000fe200078e10ff */
[----:B------:R1:W5:Y:S01]  /*0300*/  LDG.E.U16 R33, [R6.64] ;  /* 0x0000000406217981 */ /* 0x000362000c1e1500 */
[----:B------:R-:W-:Y:S02]  /*0310*/  LEA.HI.X.SX32 R11, R11, R41, 0x1, P1 ;  /* 0x000000290b0b7211 */ /* 0x000fe400008f0eff */
[----:B----4-:R-:W-:Y:S01]  /*0320*/  LEA R4, P0, R13, R39, 0x1 ;  /* 0x000000270d047211 */ /* 0x010fe200078008ff */
[----:B------:R-:W-:-:S02]  /*0330*/  IMAD R18, R15, 0x4, R0 ;  /* 0x000000040f127824 */ /* 0x000fc400078e0200 */
[----:B------:R4:W5:Y:S01]  /*0340*/  LDG.E.U16 R29, [R10.64] ;  /* 0x000000040a1d7981 */ /* 0x000962000c1e1500 */
[----:B------:R-:W-:Y:S02]  /*0350*/  LEA.HI.X.SX32 R5, R13, R41, 0x1, P0 ;  /* 0x000000290d057211 */ /* 0x000fe400000f0eff */
[-C--:B0-----:R-:W-:Y:S02]  /*0360*/  LEA R8, P0, R0, R39.reuse, 0x1 ;  /* 0x0000002700087211 */ /* 0x081fe400078008ff */
[----:B------:R-:W-:Y:S01]  /*0370*/  LEA R12, P1, R14, R39, 0x1 ;  /* 0x000000270e0c7211 */ /* 0x000fe200078208ff */
[----:B------:R0:W5:Y:S01]  /*0380*/  LDG.E.U16 R35, [R4.64] ;  /* 0x0000000404237981 */ /* 0x000162000c1e1500 */
[----:B----4-:R-:W-:Y:S02]  /*0390*/  LEA R11, R15, R18, 0x2 ;  /* 0x000000120f0b7211 */ /* 0x010fe400078e10ff */
[----:B------:R-:W-:Y:S02]  /*03a0*/  LEA.HI.X.SX32 R9, R0, R41, 0x1, P0 ;  /* 0x0000002900097211 */ /* 0x000fe400000f0eff */
[----:B------:R-:W-:Y:S01]  /*03b0*/  LEA R10, P0, R11, R39, 0x1 ;  /* 0x000000270b0a7211 */ /* 0x000fe200078008ff */
[----:B------:R-:W-:-:S03]  /*03c0*/  IMAD R19, R15, 0x4, R11 ;  /* 0x000000040f137824 */ /* 0x000fc600078e020b */
[----:B------:R-:W-:Y:S01]  /*03d0*/  LEA.HI.X.SX32 R11, R11, R41, 0x1, P0 ;  /* 0x000000290b0b7211 */ /* 0x000fe200000f0eff */
[----:B------:R4:W5:Y:S01]  /*03e0*/  LDG.E.U16 R9, [R8.64] ;  /* 0x0000000408097981 */ /* 0x000962000c1e1500 */
[----:B------:R-:W-:Y:S02]  /*03f0*/  LEA R0, R15, R19, 0x2 ;  /* 0x000000130f007211 */ /* 0x000fe400078e10ff */
[----:B------:R-:W-:Y:S02]  /*0400*/  LEA R2, P0, R17, R39, 0x1 ;  /* 0x0000002711027211 */ /* 0x000fe400078008ff */
[-C--:B------:R-:W-:Y:S01]  /*0410*/  LEA.HI.X.SX32 R13, R14, R41.reuse, 0x1, P1 ;  /* 0x000000290e0d7211 */ /* 0x080fe200008f0eff */
[----:B------:R-:W-:Y:S01]  /*0420*/  IMAD R20, R15, 0x4, R0 ;  /* 0x000000040f147824 */ /* 0x000fe200078e0200 */
[----:B------:R-:W-:Y:S01]  /*0430*/  LEA.HI.X.SX32 R3, R17, R41, 0x1, P0 ;  /* 0x0000002911037211 */ /* 0x000fe200000f0eff */
[----:B------:R4:W5:Y:S01]  /*0440*/  LDG.E.U16 R11, [R10.64] ;  /* 0x000000040a0b7981 */ /* 0x000962000c1e1500 */
[----:B0-----:R-:W-:-:S02]  /*0450*/  LEA R4, P0, R18, R39, 0x1 ;  /* 0x0000002712047211 */ /* 0x001fc400078008ff */
[----:B------:R-:W-:Y:S01]  /*0460*/  LEA R14, P1, R0, R39, 0x1 ;  /* 0x00000027000e7211 */ /* 0x000fe200078208ff */
[----:B------:R0:W5:Y:S01]  /*0470*/  LDG.E.U16 R37, [R12.64] ;  /* 0x000000040c257981 */ /* 0x000162000c1e1500 */
[-C--:B------:R-:W-:Y:S02]  /*0480*/  LEA.HI.X.SX32 R5, R18, R41.reuse, 0x1, P0 ;  /* 0x0000002912057211 */ /* 0x080fe400000f0eff */
[----:B------:R-:W-:Y:S01]  /*0490*/  LEA.HI.X.SX32 R15, R0, R41, 0x1, P1 ;  /* 0x00000029000f7211 */ /* 0x000fe200008f0eff */
[----:B------:R4:W5:Y:S01]  /*04a0*/  LDG.E.U16 R3, [R2.64] ;  /* 0x0000000402037981 */ /* 0x000962000c1e1500 */
[----:B-1----:R-:W-:-:S03]  /*04b0*/  LEA R6, P1, R19, R39, 0x1 ;  /* 0x0000002713067211 */ /* 0x002fc600078208ff */
[----:B------:R1:W5:Y:S01]  /*04c0*/  LDG.E.U16 R17, [R4.64] ;  /* 0x0000000404117981 */ /* 0x000362000c1e1500 */
[C---:B0-----:R-:W-:Y:S02]  /*04d0*/  LEA R12, P0, R20.reuse, R39, 0x1 ;  /* 0x00000027140c7211 */ /* 0x041fe400078008ff */
[-C--:B------:R-:W-:Y:S01]  /*04e0*/  LEA.HI.X.SX32 R7, R19, R41.reuse, 0x1, P1 ;  /* 0x0000002913077211 */ /* 0x080fe200008f0eff */
[----:B------:R-:W5:Y:S01]  /*04f0*/  LDG.E.U16 R15, [R14.64] ;  /* 0x000000040e0f7981 */ /* 0x000f62000c1e1500 */
[----:B------:R-:W-:-:S03]  /*0500*/  LEA.HI.X.SX32 R13, R20, R41, 0x1, P0 ;  /* 0x00000029140d7211 */ /* 0x000fc600000f0eff */
[----:B------:R0:W5:Y:S04]  /*0510*/  LDG.E.U16 R19, [R6.64] ;  /* 0x0000000406137981 */ /* 0x000168000c1e1500 */
[----:B------:R-:W5:Y:S01]  /*0520*/  LDG.E.U16 R13, [R12.64] ;  /* 0x000000040c0d7981 */ /* 0x000f62000c1e1500 */
[----:B------:R-:W-:Y:S02]  /*0530*/  SHF.R.S32.HI R0, RZ, 0x6, R103 ;  /* 0x00000006ff007819 */ /* 0x000fe40000011467 */
[----:B----4-:R-:W-:Y:S02]  /*0540*/  LOP3.LUT R8, R103, 0x3f, RZ, 0xc0, !PT ;  /* 0x0000003f67087812 */ /* 0x010fe400078ec0ff */
[----:B------:R-:W-:Y:S02]  /*0550*/  SGXT R0, R0, 0x1 ;  /* 0x000000010000781a */ /* 0x000fe40000000200 */
[----:B------:R-:W-:-:S04]  /*0560*/  SHF.L.U32 R39, R8, 0x1, RZ ;  /* 0x0000000108277819 */ /* 0x000fc800000006ff */
[----:B------:R-:W-:-:S04]  /*0570*/  LOP3.LUT R0, R39, 0x90, R0, 0x78, !PT ;  /* 0x0000009027007812 */ /* 0x000fc800078e7800 */
[----:B------:R-:W-:Y:S01]  /*0580*/  LOP3.LUT R252, R0, 0x20, RZ, 0x3c, !PT ;  /* 0x0000002000fc7812 */ /* 0x000fe200078e3cff */
[----:B------:R-:W-:-:S05]  /*0590*/  IMAD.MOV.U32 R10, RZ, RZ, 0x1 ;  /* 0x00000001ff0a7424 */ /* 0x000fca00078e00ff */
[----:B------:R-:W-:Y:S02]  /*05a0*/  ISETP.LE.AND P1, PT, R10, c[0x0][0x1d0], PT ;  /* 0x000074000a007a0c */ /* 0x000fe40003f23270 */
[C---:B-1----:R-:W-:Y:S02]  /*05b0*/  SHF.L.U32 R4, R103.reuse, 0x1, RZ ;  /* 0x0000000167047819 */ /* 0x042fe400000006ff */
[C---:B------:R-:W-:Y:S02]  /*05c0*/  LOP3.LUT R38, R103.reuse, 0x7f, RZ, 0xc0, !PT ;  /* 0x0000007f67267812 */ /* 0x040fe400078ec0ff */
[----:B0-----:R-:W-:Y:S01]  /*05d0*/  LOP3.LUT R6, R4, 0x3c, RZ, 0xc0, !PT ;  /* 0x0000003c04067812 */ /* 0x001fe200078ec0ff */
[----:B------:R-:W-:Y:S01]  /*05e0*/  IMAD.MOV.U32 R68, RZ, RZ, -0x800000 ;  /* 0xff800000ff447424 */ /* 0x000fe200078e00ff */
[----:B------:R-:W-:Y:S01]  /*05f0*/  MOV R2, 0x3f800000 ;  /* 0x3f80000000027802 */ /* 0x000fe20000000f00 */
[----:B------:R-:W-:Y:S01]  /*0600*/  IMAD.MOV.U32 R70, RZ, RZ, -0x800000 ;  /* 0xff800000ff467424 */ /* 0x000fe200078e00ff */
[----:B------:R-:W-:Y:S01]  /*0610*/  MOV R69, 0xff800000 ;  /* 0xff80000000457802 */ /* 0x000fe20000000f00 */
[----:B------:R-:W-:Y:S01]  /*0620*/  IMAD.MOV.U32 R5, RZ, RZ, 0x3f800000 ;  /* 0x3f800000ff057424 */ /* 0x000fe200078e00ff */
[----:B------:R-:W-:Y:S01]  /*0630*/  MOV R71, 0xff800000 ;  /* 0xff80000000477802 */ /* 0x000fe20000000f00 */
[----:B------:R-:W-:Y:S01]  /*0640*/  IMAD.MOV.U32 R24, RZ, RZ, 0x3f800000 ;  /* 0x3f800000ff187424 */ /* 0x000fe200078e00ff */
[----:B------:R-:W-:Y:S01]  /*0650*/  MOV R7, 0x3f800000 ;  /* 0x3f80000000077802 */ /* 0x000fe20000000f00 */
[----:B------:R-:W-:Y:S01]  /*0660*/  CS2R R64, SRZ ;  /* 0x0000000000407805 */ /* 0x000fe2000001ff00 */
[----:B------:R-:W-:Y:S01]  /*0670*/  CS2R R66, SRZ ;  /* 0x0000000000427805 */ /* 0x000fe2000001ff00 */
[----:B------:R-:W-:Y:S01]  /*0680*/  CS2R R60, SRZ ;  /* 0x00000000003c7805 */ /* 0x000fe2000001ff00 */
[----:B------:R-:W-:Y:S01]  /*0690*/  CS2R R62, SRZ ;  /* 0x00000000003e7805 */ /* 0x000fe2000001ff00 */
[----:B------:R-:W-:Y:S01]  /*06a0*/  CS2R R56, SRZ ;  /* 0x0000000000387805 */ /* 0x000fe2000001ff00 */
[----:B------:R-:W-:Y:S01]  /*06b0*/  CS2R R58, SRZ ;  /* 0x00000000003a7805 */ /* 0x000fe2000001ff00 */
[----:B------:R-:W-:Y:S01]  /*06c0*/  CS2R R52, SRZ ;  /* 0x0000000000347805 */ /* 0x000fe2000001ff00 */
[----:B------:R-:W-:Y:S01]  /*06d0*/  ISETP.GE.U32.AND P0, PT, R38, 0x20, PT ;  /* 0x000000202600780c */ /* 0x000fe20003f06070 */
[----:B------:R-:W-:Y:S01]  /*06e0*/  CS2R R54, SRZ ;  /* 0x0000000000367805 */ /* 0x000fe2000001ff00 */
[----:B--2---:R-:W-:Y:S04]  /*06f0*/  STS.U16 [R0+0x6000], R21 ;  /* 0x0060001500007388 */ /* 0x004fe80000000400 */
[----:B---3--:R-:W-:Y:S04]  /*0700*/  STS.U16 [R0+0x6200], R25 ;  /* 0x0062001900007388 */ /* 0x008fe80000000400 */
[----:B-----5:R-:W-:Y:S04]  /*0710*/  STS.U16 [R0+0x6600], R33 ;  /* 0x0066002100007388 */ /* 0x020fe80000000400 */
[----:B------:R-:W-:Y:S04]  /*0720*/  STS.U16 [R0+0x6400], R29 ;  /* 0x0064001d00007388 */ /* 0x000fe80000000400 */
        /* <DEDUP_REMOVED lines=10> */
[----:B------:R0:W-:Y:S04]  /*07d0*/  STS.U16 [R252+0x6900], R3 ;  /* 0x00690003fc007388 */ /* 0x0001e80000000400 */
[----:B------:R1:W-:Y:S01]  /*07e0*/  STS.U16 [R252+0x6700], R35 ;  /* 0x00670023fc007388 */ /* 0x0003e20000000400 */
[----:B0-----:R-:W-:-:S02]  /*07f0*/  LOP3.LUT R3, R103, 0x60, RZ, 0xc0, !PT ;  /* 0x0000006067037812 */ /* 0x001fc400078ec0ff */
[----:B-1----:R-:W-:-:S03]  /*0800*/  LOP3.LUT R35, R103, 0x7, RZ, 0xc0, !PT ;  /* 0x0000000767237812 */ /* 0x002fc600078ec0ff */
[----:B------:R-:W-:Y:S01]  /*0810*/  IMAD R6, R3, 0x8, R6 ;  /* 0x0000000803067824 */ /* 0x000fe200078e0206 */
[----:B------:R-:W-:Y:S05]  /*0820*/  @!P1 BRA `(.L_x_0) ;  /* 0x00005c8000009947 */ /* 0x000fea0003800000 */
[----:B------:R-:W-:Y:S01]  /*0830*/  SHF.R.U32.HI R2, RZ, 0x6, R103 ;  /* 0x00000006ff027819 */ /* 0x000fe20000011667 */
[----:B------:R-:W-:Y:S01]  /*0840*/  IMAD R8, R8, c[0x0][0x1a8], RZ ;  /* 0x00006a0008087a24 */ /* 0x000fe200078e02ff */
[----:B------:R-:W-:Y:S01]  /*0850*/  MOV R41, c[0x0][0x1a4] ;  /* 0x0000690000297a02 */ /* 0x000fe20000000f00 */
[----:B------:R-:W-:Y:S01]  /*0860*/  IMAD R5, R26, c[0x0][0x1b0], RZ ;  /* 0x00006c001a057a24 */ /* 0x000fe200078e02ff */
[----:B------:R-:W-:Y:S01]  /*0870*/  SGXT.U32 R2, R2, 0x1 ;  /* 0x000000010202781a */ /* 0x000fe20000000000 */
[----:B------:R-:W-:Y:S01]  /*0880*/  IMAD R11, R38, c[0x0][0x1b4], RZ ;  /* 0x00006d00260b7a24 */ /* 0x000fe200078e02ff */
[----:B------:R-:W-:Y:S01]  /*0890*/  SHF.L.U32 R7, R8, 0x1, RZ ;  /* 0x0000000108077819 */ /* 0x000fe200000006ff */
[C---:B------:R-:W-:Y:S01]  /*08a0*/  IMAD.SHL.U32 R34, R103.reuse, 0x100, RZ ;  /* 0x0000010067227824 */ /* 0x040fe200078e00ff */
[----:B------:R-:W-:Y:S01]  /*08b0*/  SHF.L.U32 R9, R103, 0x3, RZ ;  /* 0x0000000367097819 */ /* 0x000fe200000006ff */
[----:B------:R-:W-:Y:S01]  /*08c0*/  IMAD R13, R2, c[0x0][0x1a4], RZ ;  /* 0x00006900020d7a24 */ /* 0x000fe200078e02ff */
[----:B------:R-:W-:Y:S01]  /*08d0*/  SHF.L.U32 R27, R11, 0x1, RZ ;  /* 0x000000010b1b7819 */ /* 0x000fe200000006ff */
[----:B------:R-:W-:Y:S01]  /*08e0*/  IMAD R2, R26, c[0x0][0x1a0], RZ ;  /* 0x000068001a027a24 */ /* 0x000fe200078e02ff */
[----:B------:R-:W-:Y:S01]  /*08f0*/  SHF.R.U32.HI R12, RZ, 0x3, R38 ;  /* 0x00000003ff0c7819 */ /* 0x000fe20000011626 */
[----:B------:R-:W-:Y:S01]  /*0900*/  IMAD R14, R41, 0x2, R13 ;  /* 0x00000002290e7824 */ /* 0x000fe200078e020d */
[----:B------:R-:W-:Y:S01]  /*0910*/  LOP3.LUT R40, R103, 0x1c, RZ, 0xc0, !PT ;  /* 0x0000001c67287812 */ /* 0x000fe200078ec0ff */
[C---:B------:R-:W-:Y:S01]  /*0920*/  IMAD.SHL.U32 R6, R2.reuse, 0x2, RZ ;  /* 0x0000000202067824 */ /* 0x040fe200078e00ff */
[----:B------:R-:W-:Y:S01]  /*0930*/  LOP3.LUT R10, R9, 0x30, RZ, 0xc0, !PT ;  /* 0x00000030090a7812 */ /* 0x000fe200078ec0ff */
[----:B------:R-:W-:Y:S01]  /*0940*/  IMAD.SHL.U32 R26, R5, 0x2, RZ ;  /* 0x00000002051a7824 */ /* 0x000fe200078e00ff */
[----:B------:R-:W-:Y:S01]  /*0950*/  LEA R15, R41, R14, 0x1 ;  /* 0x0000000e290f7211 */ /* 0x000fe200078e08ff */
[----:B------:R-:W-:Y:S01]  /*0960*/  IMAD.HI R2, R2, 0x2, RZ ;  /* 0x0000000202027827 */ /* 0x000fe200078e02ff */
[----:B------:R-:W-:-:S02]  /*0970*/  IADD3 R39, P1, P2, R7, c[0x0][0x168], R6 ;  /* 0x00005a0007277a10 */ /* 0x000fc40007a3e006 */
[----:B------:R-:W-:Y:S01]  /*0980*/  IADD3 R26, P3, P4, R27, c[0x0][0x170], R26 ;  /* 0x00005c001b1a7a10 */ /* 0x000fe20007c7e01a */
[----:B------:R-:W-:Y:S01]  /*0990*/  IMAD R17, R41, 0x2, R15 ;  /* 0x0000000229117824 */ /* 0x000fe200078e020f */
[----:B------:R-:W-:Y:S01]  /*09a0*/  SHF.L.U32 R27, R35, 0x4, RZ ;  /* 0x00000004231b7819 */ /* 0x000fe200000006ff */
[----:B------:R-:W-:Y:S01]  /*09b0*/  IMAD.HI R7, R8, 0x2, RZ ;  /* 0x0000000208077827 */ /* 0x000fe200078e02ff */
[----:B------:R-:W-:Y:S02]  /*09c0*/  LOP3.LUT R37, R12, 0xc, RZ, 0xc0, !PT ;  /* 0x0000000c0c257812 */ /* 0x000fe400078ec0ff */
[----:B------:R-:W-:Y:S01]  /*09d0*/  LEA R18, R41, R17, 0x1 ;  /* 0x0000001129127211 */ /* 0x000fe200078e08ff */
[----:B------:R-:W-:Y:S01]  /*09e0*/  IMAD R36, R35, 0x4, R3 ;  /* 0x0000000423247824 */ /* 0x000fe200078e0203 */
[----:B------:R-:W-:Y:S01]  /*09f0*/  LOP3.LUT R23, R27, 0xf00, R34, 0xf8, !PT ;  /* 0x00000f001b177812 */ /* 0x000fe200078ef822 */
[----:B------:R-:W-:Y:S01]  /*0a00*/  IMAD.HI R5, R5, 0x2, RZ ;  /* 0x0000000205057827 */ /* 0x000fe200078e02ff */
[----:B------:R-:W-:-:S02]  /*0a10*/  LOP3.LUT R9, R27, 0x30, R4, 0x78, !PT ;  /* 0x000000301b097812 */ /* 0x000fc400078e7804 */
[----:B------:R-:W-:Y:S01]  /*0a20*/  SHF.L.U32 R12, R40, 0x2, RZ ;  /* 0x00000002280c7819 */ /* 0x000fe200000006ff */
[----:B------:R-:W-:Y:S01]  /*0a30*/  IMAD R19, R41, 0x2, R18 ;  /* 0x0000000229137824 */ /* 0x000fe200078e0212 */
[----:B------:R-:W-:Y:S02]  /*0a40*/  LEA R27, R35, R10, 0x6 ;  /* 0x0000000a231b7211 */ /* 0x000fe400078e30ff */
[----:B------:R-:W-:Y:S01]  /*0a50*/  IADD3 R10, R12, R37, RZ ;  /* 0x000000250c0a7210 */ /* 0x000fe20007ffe0ff */
[----:B------:R-:W-:Y:S01]  /*0a60*/  IMAD.HI R12, R11, 0x2, RZ ;  /* 0x000000020b0c7827 */ /* 0x000fe200078e02ff */
[----:B------:R-:W-:Y:S02]  /*0a70*/  LEA R20, R41, R19, 0x1 ;  /* 0x0000001329147211 */ /* 0x000fe400078e08ff */
[----:B------:R-:W-:Y:S02]  /*0a80*/  IADD3.X R37, R7, c[0x0][0x16c], R2, P1, P2 ;  /* 0x00005b0007257a10 */ /* 0x000fe40000fe4402 */
[C---:B------:R-:W-:Y:S01]  /*0a90*/  LEA R8, R36.reuse, R9, 0x5 ;  /* 0x0000000924087211 */ /* 0x040fe200078e28ff */
[----:B------:R-:W-:Y:S01]  /*0aa0*/  IMAD R21, R41, 0x2, R20 ;  /* 0x0000000229157824 */ /* 0x000fe200078e0214 */
[----:B------:R-:W-:Y:S01]  /*0ab0*/  SHF.R.U32.HI R11, RZ, 0x1, R3 ;  /* 0x00000001ff0b7819 */ /* 0x000fe20000011603 */
[----:B------:R-:W-:Y:S01]  /*0ac0*/  IMAD.U32 R9, R36, 0x40, R9 ;  /* 0x0000004024097824 */ /* 0x000fe200078e0009 */
[----:B------:R-:W-:-:S02]  /*0ad0*/  LOP3.LUT R36, R27, 0x10, R4, 0x78, !PT ;  /* 0x000000101b247812 */ /* 0x000fc400078e7804 */
[----:B------:R-:W-:Y:S02]  /*0ae0*/  LEA R22, R41, R21, 0x1 ;  /* 0x0000001529167211 */ /* 0x000fe400078e08ff */
[-C--:B------:R-:W-:Y:S02]  /*0af0*/  LEA R46, P1, R13, R39.reuse, 0x1 ;  /* 0x000000270d2e7211 */ /* 0x080fe400078208ff */
[----:B------:R-:W-:Y:S01]  /*0b00*/  IADD3.X R27, R12, c[0x0][0x174], R5, P3, P4 ;  /* 0x00005d000c1b7a10 */ /* 0x000fe20001fe8405 */
[----:B------:R-:W-:Y:S01]  /*0b10*/  IMAD R24, R41, 0x2, R22 ;  /* 0x0000000229187824 */ /* 0x000fe200078e0216 */
[----:B------:R-:W-:Y:S02]  /*0b20*/  LEA R44, P2, R14, R39, 0x1 ;  /* 0x000000270e2c7211 */ /* 0x000fe400078408ff */
[----:B------:R-:W-:Y:S02]  /*0b30*/  LOP3.LUT R7, R103, 0x10, RZ, 0xc0, !PT ;  /* 0x0000001067077812 */ /* 0x000fe400078ec0ff */
[----:B------:R-:W-:-:S02]  /*0b40*/  LEA R25, R41, R24, 0x1 ;  /* 0x0000001829197211 */ /* 0x000fc400078e08ff */
[----:B------:R-:W-:Y:S02]  /*0b50*/  LEA R42, P3, R15, R39, 0x1 ;  /* 0x000000270f2a7211 */ /* 0x000fe400078608ff */
[-C--:B------:R-:W-:Y:S01]  /*0b60*/  LEA.HI.X.SX32 R47, R13, R37.reuse, 0x1, P1 ;  /* 0x000000250d2f7211 */ /* 0x080fe200008f0eff */
[----:B------:R-:W-:Y:S01]  /*0b70*/  IMAD R28, R41, 0x2, R25 ;  /* 0x00000002291c7824 */ /* 0x000fe200078e0219 */
[-C--:B------:R-:W-:Y:S02]  /*0b80*/  LEA.HI.X.SX32 R45, R14, R37.reuse, 0x1, P2 ;  /* 0x000000250e2d7211 */ /* 0x080fe400010f0eff */
[----:B------:R-:W-:Y:S01]  /*0b90*/  LEA R12, R7, R36, 0x5 ;  /* 0x00000024070c7211 */ /* 0x000fe200078e28ff */
[----:B------:R0:W-:Y:S01]  /*0ba0*/  STL.64 [R1+0x250], R46 ;  /* 0x0002502e01007387 */ /* 0x0001e20000100a00 */
[----:B------:R-:W-:Y:S02]  /*0bb0*/  LEA R29, R41, R28, 0x1 ;  /* 0x0000001c291d7211 */ /* 0x000fe400078e08ff */
[----:B------:R-:W-:Y:S01]  /*0bc0*/  LEA.HI.X.SX32 R43, R15, R37, 0x1, P3 ;  /* 0x000000250f2b7211 */ /* 0x000fe200018f0eff */
[----:B------:R1:W-:Y:S01]  /*0bd0*/  STL.64 [R1+0x248], R44 ;  /* 0x0002482c01007387 */ /* 0x0003e20000100a00 */
[----:B------:R-:W-:Y:S01]  /*0be0*/  LEA R16, R40, R16, 0x4 ;  /* 0x0000001028107211 */ /* 0x000fe200078e20ff */
[C---:B------:R-:W-:Y:S01]  /*0bf0*/  IMAD R30, R41.reuse, 0x2, R29 ;  /* 0x00000002291e7824 */ /* 0x040fe200078e021d */
[----:B------:R-:W-:Y:S01]  /*0c00*/  MOV R188, c[0x0][0x1b8] ;  /* 0x00006e0000bc7a02 */ /* 0x000fe20000000f00 */
[----:B------:R2:W-:Y:S01]  /*0c10*/  STL.64 [R1+0x240], R42 ;  /* 0x0002402a01007387 */ /* 0x0005e20000100a00 */
[----:B------:R-:W-:Y:S01]  /*0c20*/  SHF.L.U32 R16, R16, 0x2, RZ ;  /* 0x0000000210107819 */ /* 0x000fe200000006ff */
[----:B------:R-:W-:Y:S01]  /*0c30*/  IMAD R6, R41, 0x2, R30 ;  /* 0x0000000229067824 */ /* 0x000fe200078e021e */
[C---:B------:R-:W-:Y:S01]  /*0c40*/  SHF.L.U32 R102, R188.reuse, 0x2, RZ ;  /* 0x00000002bc667819 */ /* 0x040fe200000006ff */
[C---:B------:R-:W-:Y:S01]  /*0c50*/  IMAD R89, R188.reuse, 0x22, RZ ;  /* 0x00000022bc597824 */ /* 0x040fe200078e02ff */
[-C--:B0-----:R-:W-:Y:S01]  /*0c60*/  LEA R46, P1, R17, R39.reuse, 0x1 ;  /* 0x00000027112e7211 */ /* 0x081fe200078208ff */
[C---:B------:R-:W-:Y:S01]  /*0c70*/  IMAD R184, R188.reuse, 0x44, RZ ;  /* 0x00000044bcb87824 */ /* 0x040fe200078e02ff */
[C---:B------:R-:W-:Y:S01]  /*0c80*/  LEA R31, R41.reuse, R6, 0x1 ;  /* 0x00000006291f7211 */ /* 0x040fe200078e08ff */
[----:B------:R-:W-:Y:S01]  /*0c90*/  IMAD R90, R188, 0x11, RZ ;  /* 0x00000011bc5a7824 */ /* 0x000fe200078e02ff */
[----:B-1----:R-:W-:Y:S01]  /*0ca0*/  LEA R44, P2, R18, R39, 0x1 ;  /* 0x00000027122c7211 */ /* 0x002fe200078408ff */
[C---:B------:R-:W-:Y:S01]  /*0cb0*/  IMAD R85, R188.reuse, 0x12, RZ ;  /* 0x00000012bc557824 */ /* 0x040fe200078e02ff */
[----:B------:R-:W-:Y:S01]  /*0cc0*/  LEA R32, R41, R31, 0x1 ;  /* 0x0000001f29207211 */ /* 0x000fe200078e08ff */
[C---:B------:R-:W-:Y:S01]  /*0cd0*/  IMAD R83, R188.reuse, 0x24, RZ ;  /* 0x00000024bc537824 */ /* 0x040fe200078e02ff */
[----:B--2---:R-:W-:Y:S01]  /*0ce0*/  LEA R42, P3, R19, R39, 0x1 ;  /* 0x00000027132a7211 */ /* 0x004fe200078608ff */
[----:B------:R-:W-:Y:S01]  /*0cf0*/  IMAD R86, R188, 0x9, RZ ;  /* 0x00000009bc567824 */ /* 0x000fe200078e02ff */
[-C--:B------:R-:W-:Y:S01]  /*0d00*/  LEA.HI.X.SX32 R47, R17, R37.reuse, 0x1, P1 ;  /* 0x00000025112f7211 */ /* 0x080fe200008f0eff */
[----:B------:R-:W-:Y:S01]  /*0d10*/  IMAD R33, R41, 0x2, R32 ;  /* 0x0000000229217824 */ /* 0x000fe200078e0220 */
[-C--:B------:R-:W-:Y:S01]  /*0d20*/  LEA.HI.X.SX32 R45, R18, R37.reuse, 0x1, P2 ;  /* 0x00000025122d7211 */ /* 0x080fe200010f0eff */
[----:B------:R-:W-:Y:S01]  /*0d30*/  IMAD R79, R188, 0x26, RZ ;  /* 0x00000026bc4f7824 */ /* 0x000fe200078e02ff */
[----:B------:R-:W-:Y:S01]  /*0d40*/  LEA.HI.X.SX32 R43, R19, R37, 0x1, P3 ;  /* 0x00000025132b7211 */ /* 0x000fe200018f0eff */
[----:B------:R-:W-:Y:S01]  /*0d50*/  IMAD R34, R41, 0x2, R33 ;  /* 0x0000000229227824 */ /* 0x000fe200078e0221 */
[----:B------:R0:W-:Y:S01]  /*0d60*/  STL.64 [R1+0x238], R46 ;  /* 0x0002382e01007387 */ /* 0x0001e20000100a00 */
[----:B------:R-:W-:Y:S01]  /*0d70*/  LOP3.LUT R11, R16, R11, RZ, 0x3c, !PT ;  /* 0x0000000b100b7212 */ /* 0x000fe200078e3cff */
[C---:B------:R-:W-:Y:S01]  /*0d80*/  IMAD R81, R188.reuse, 0x13, RZ ;  /* 0x00000013bc517824 */ /* 0x040fe200078e02ff */
[-C--:B------:R-:W-:Y:S01]  /*0d90*/  IADD3 R232, P6, R89, R26.reuse, RZ ;  /* 0x0000001a59e87210 */ /* 0x080fe20007fde0ff */
[C---:B------:R-:W-:Y:S01]  /*0da0*/  IMAD R35, R41.reuse, 0x2, R34 ;  /* 0x0000000229237824 */ /* 0x040fe200078e0222 */
[----:B------:R1:W-:Y:S01]  /*0db0*/  STL.64 [R1+0x230], R44 ;  /* 0x0002302c01007387 */ /* 0x0003e20000100a00 */
[----:B------:R-:W-:Y:S01]  /*0dc0*/  IMAD R74, R188, 0xa, RZ ;  /* 0x0000000abc4a7824 */ /* 0x000fe200078e02ff */
[----:B------:R-:W-:Y:S01]  /*0dd0*/  LEA.HI.X.SX32 R233, R90, R27, 0x1, P6 ;  /* 0x0000001b5ae97211 */ /* 0x000fe200030f0eff */
[----:B------:R-:W-:Y:S01]  /*0de0*/  IMAD R2, R41, 0x2, R35 ;  /* 0x0000000229027824 */ /* 0x000fe200078e0223 */
[----:B------:R2:W-:Y:S01]  /*0df0*/  STL.64 [R1+0x228], R42 ;  /* 0x0002282a01007387 */ /* 0x0005e20000100a00 */
[-C--:B------:R-:W-:Y:S01]  /*0e00*/  IADD3 R104, P6, R85, R26.reuse, RZ ;  /* 0x0000001a55687210 */ /* 0x080fe20007fde0ff */
[----:B------:R-:W-:Y:S01]  /*0e10*/  IMAD R182, R188, 0x46, RZ ;  /* 0x00000046bcb67824 */ /* 0x000fe200078e02ff */
[----:B0-----:R-:W-:Y:S01]  /*0e20*/  LEA R46, P1, R20, R39, 0x1 ;  /* 0x00000027142e7211 */ /* 0x001fe200078208ff */
[C---:B------:R-:W-:Y:S01]  /*0e30*/  IMAD R4, R41.reuse, 0x2, R2 ;  /* 0x0000000229047824 */ /* 0x040fe200078e0202 */
[----:B------:R-:W-:Y:S01]  /*0e40*/  LEA.HI.X.SX32 R105, R86, R27, 0x1, P6 ;  /* 0x0000001b56697211 */ /* 0x000fe200030f0eff */
[----:B------:R-:W-:Y:S01]  /*0e50*/  IMAD R75, R188, 0x5, RZ ;  /* 0x00000005bc4b7824 */ /* 0x000fe200078e02ff */
[----:B------:R-:W-:Y:S01]  /*0e60*/  LEA.HI.X.SX32 R47, R20, R37, 0x1, P1 ;  /* 0x00000025142f7211 */ /* 0x000fe200008f0eff */
[----:B------:R-:W-:Y:S01]  /*0e70*/  IMAD R3, R41, 0x2, R4 ;  /* 0x0000000229037824 */ /* 0x000fe200078e0204 */
[-C--:B-1----:R-:W-:Y:S01]  /*0e80*/  LEA R44, P2, R21, R39.reuse, 0x1 ;  /* 0x00000027152c7211 */ /* 0x082fe200078408ff */
[----:B------:R-:W-:Y:S01]  /*0e90*/  IMAD R168, R188, 0x54, RZ ;  /* 0x00000054bca87824 */ /* 0x000fe200078e02ff */
[-C--:B------:R-:W-:Y:S01]  /*0ea0*/  IADD3 R182, P5, R182, R26.reuse, RZ ;  /* 0x0000001ab6b67210 */ /* 0x080fe20007fbe0ff */
[----:B------:R-:W-:Y:S01]  /*0eb0*/  IMAD R5, R41, 0x2, R3 ;  /* 0x0000000229057824 */ /* 0x000fe200078e0203 */
[----:B--2---:R-:W-:Y:S01]  /*0ec0*/  LEA R42, P3, R22, R39, 0x1 ;  /* 0x00000027162a7211 */ /* 0x004fe200078608ff */
[----:B------:R-:W-:Y:S01]  /*0ed0*/  STL.64 [R1+0x220], R46 ;  /* 0x0002202e01007387 */ /* 0x000fe20000100a00 */
[----:B------:R-:W-:Y:S01]  /*0ee0*/  LEA.HI.X.SX32 R45, R21, R37, 0x1, P2 ;  /* 0x00000025152d7211 */ /* 0x000fe200010f0eff */
[C---:B------:R-:W-:Y:S01]  /*0ef0*/  IMAD R87, R188.reuse, 0x23, RZ ;  /* 0x00000023bc577824 */ /* 0x040fe200078e02ff */
[C---:B------:R-:W-:Y:S01]  /*0f00*/  LEA R7, R41.reuse, R5, 0x1 ;  /* 0x0000000529077211 */ /* 0x040fe200078e08ff */
[----:B------:R-:W-:Y:S01]  /*0f10*/  IMAD R176, R188, 0x4c, RZ ;  /* 0x0000004cbcb07824 */ /* 0x000fe200078e02ff */
[----:B------:R-:W-:Y:S01]  /*0f20*/  LEA.HI.X.SX32 R43, R22, R37, 0x1, P3 ;  /* 0x00000025162b7211 */ /* 0x000fe200018f0eff */
[----:B------:R0:W-:Y:S01]  /*0f30*/  STL.64 [R1+0x218], R44 ;  /* 0x0002182c01007387 */ /* 0x0001e20000100a00 */
[C---:B------:R-:W-:Y:S01]  /*0f40*/  LEA R20, P3, R28.reuse, R39, 0x1 ;  /* 0x000000271c147211 */ /* 0x040fe200078608ff */
[----:B------:R-:W-:Y:S01]  /*0f50*/  IMAD R13, R41, 0x2, R7 ;  /* 0x00000002290d7824 */ /* 0x000fe200078e0207 */
[----:B------:R-:W-:Y:S01]  /*0f60*/  LEA.HI.X.SX32 R183, R87, R27, 0x1, P5 ;  /* 0x0000001b57b77211 */ /* 0x000fe200028f0eff */
[----:B------:R1:W-:Y:S01]  /*0f70*/  STL.64 [R1+0x210], R42 ;  /* 0x0002102a01007387 */ /* 0x0003e20000100a00 */
[----:B------:R-:W-:Y:S01]  /*0f80*/  LEA.HI.X.SX32 R21, R28, R37, 0x1, P3 ;  /* 0x000000251c157211 */ /* 0x000fe200018f0eff */
[C---:B------:R-:W-:Y:S01]  /*0f90*/  IMAD R67, R188.reuse, 0x2a, RZ ;  /* 0x0000002abc437824 */ /* 0x040fe200078e02ff */
[C---:B------:R-:W-:Y:S01]  /*0fa0*/  LEA R14, R41.reuse, R13, 0x1 ;  /* 0x0000000d290e7211 */ /* 0x040fe200078e08ff */
[----:B------:R-:W-:Y:S01]  /*0fb0*/  IMAD R174, R188, 0x4e, RZ ;  /* 0x0000004ebcae7824 */ /* 0x000fe200078e02ff */
[-C--:B------:R-:W-:Y:S01]  /*0fc0*/  IADD3 R176, P5, R176, R26.reuse, RZ ;  /* 0x0000001ab0b07210 */ /* 0x080fe20007fbe0ff */
[C---:B------:R-:W-:Y:S01]  /*0fd0*/  IMAD R60, R188.reuse, 0x2c, RZ ;  /* 0x0000002cbc3c7824 */ /* 0x040fe200078e02ff */
[----:B------:R-:W-:Y:S01]  /*0fe0*/  SHF.L.U32 R100, R188, 0x4, RZ ;  /* 0x00000004bc647819 */ /* 0x000fe200000006ff */
[C---:B------:R-:W-:Y:S01]  /*0ff0*/  IMAD R15, R41.reuse, 0x2, R14 ;  /* 0x00000002290f7824 */ /* 0x040fe200078e020e */
[----:B0-----:R-:W-:Y:S01]  /*1000*/  LEA R44, P1, R24, R39, 0x1 ;  /* 0x00000027182c7211 */ /* 0x001fe200078208ff */
[----:B------:R-:W-:Y:S01]  /*1010*/  IMAD R186, R188, 0x42, RZ ;  /* 0x00000042bcba7824 */ /* 0x000fe200078e02ff */
[-C--:B------:R-:W-:Y:S01]  /*1020*/  IADD3 R174, P6, R174, R26.reuse, RZ ;  /* 0x0000001aaeae7210 */ /* 0x080fe20007fde0ff */
[C---:B------:R-:W-:Y:S01]  /*1030*/  IMAD R73, R188.reuse, 0x14, RZ ;  /* 0x00000014bc497824 */ /* 0x040fe200078e02ff */
[----:B------:R-:W-:Y:S01]  /*1040*/  LEA R16, R41, R15, 0x1 ;  /* 0x0000000f29107211 */ /* 0x000fe200078e08ff */
[C---:B------:R-:W-:Y:S01]  /*1050*/  IMAD R77, R188.reuse, 0x27, RZ ;  /* 0x00000027bc4d7824 */ /* 0x040fe200078e02ff */
[----:B-1----:R-:W-:Y:S01]  /*1060*/  LEA R42, P2, R25, R39, 0x1 ;  /* 0x00000027192a7211 */ /* 0x002fe200078408ff */
[----:B------:R-:W-:Y:S01]  /*1070*/  IMAD R62, R188, 0x16, RZ ;  /* 0x00000016bc3e7824 */ /* 0x000fe200078e02ff */
[-C--:B------:R-:W-:Y:S01]  /*1080*/  LEA.HI.X.SX32 R45, R24, R37.reuse, 0x1, P1 ;  /* 0x00000025182d7211 */ /* 0x080fe200008f0eff */
[----:B------:R-:W-:Y:S01]  /*1090*/  IMAD R17, R41, 0x2, R16 ;  /* 0x0000000229117824 */ /* 0x000fe200078e0210 */
[----:B------:R-:W-:Y:S01]  /*10a0*/  LEA.HI.X.SX32 R43, R25, R37, 0x1, P2 ;  /* 0x00000025192b7211 */ /* 0x000fe200010f0eff */
[----:B------:R-:W-:Y:S01]  /*10b0*/  IMAD R91, R188, 0x21, RZ ;  /* 0x00000021bc5b7824 */ /* 0x000fe200078e02ff */
[----:B------:R-:W-:Y:S01]  /*10c0*/  LEA R24, P3, R6, R39, 0x1 ;  /* 0x0000002706187211 */ /* 0x000fe200078608ff */
[----:B------:R0:W-:Y:S01]  /*10d0*/  STL.64 [R1+0x208], R44 ;  /* 0x0002082c01007387 */ /* 0x0001e20000100a00 */
[----:B------:R-:W-:Y:S01]  /*10e0*/  LEA R18, R41, R17, 0x1 ;  /* 0x0000001129127211 */ /* 0x000fe200078e08ff */
[----:B------:R-:W-:Y:S01]  /*10f0*/  IMAD R71, R188, 0x28, RZ ;  /* 0x00000028bc477824 */ /* 0x000fe200078e02ff */
[----:B------:R-:W-:Y:S01]  /*1100*/  LEA.HI.X.SX32 R25, R6, R37, 0x1, P3 ;  /* 0x0000002506197211 */ /* 0x000fe200018f0eff */
[----:B------:R1:W-:Y:S01]  /*1110*/  STL.64 [R1+0x200], R42 ;  /* 0x0002002a01007387 */ /* 0x0003e20000100a00 */
[C---:B------:R-:W-:Y:S01]  /*1120*/  IMAD R50, R188.reuse, 0x2e, RZ ;  /* 0x0000002ebc327824 */ /* 0x040fe200078e02ff */
[----:B------:R-:W-:Y:S01]  /*1130*/  LEA.HI.X.SX32 R177, R79, R27, 0x1, P5 ;  /* 0x0000001b4fb17211 */ /* 0x000fe200028f0eff */
[----:B------:R-:W-:Y:S01]  /*1140*/  IMAD R19, R41, 0x2, R18 ;  /* 0x0000000229137824 */ /* 0x000fe200078e0212 */
[----:B------:R2:W-:Y:S01]  /*1150*/  STL.64 [R1+0x1f8], R20 ;  /* 0x0001f81401007387 */ /* 0x0005e20000100a00 */
[C---:B------:R-:W-:Y:S01]  /*1160*/  IMAD R178, R188.reuse, 0x4a, RZ ;  /* 0x0000004abcb27824 */ /* 0x040fe200078e02ff */
[-C--:B------:R-:W-:Y:S01]  /*1170*/  IADD3 R90, P5, R73, R26.reuse, RZ ;  /* 0x0000001a495a7210 */ /* 0x080fe20007fbe0ff */
[C---:B------:R-:W-:Y:S01]  /*1180*/  IMAD R166, R188.reuse, 0x56, RZ ;  /* 0x00000056bca67824 */ /* 0x040fe200078e02ff */
[----:B0-----:R-:W-:Y:S01]  /*1190*/  LEA R44, P1, R29, R39, 0x1 ;  /* 0x000000271d2c7211 */ /* 0x001fe200078208ff */
[C---:B------:R-:W-:Y:S01]  /*11a0*/  IMAD R58, R188.reuse, 0x17, RZ ;  /* 0x00000017bc3a7824 */ /* 0x040fe200078e02ff */
[----:B------:R-:W-:Y:S01]  /*11b0*/  LEA.HI.X.SX32 R175, R77, R27, 0x1, P6 ;  /* 0x0000001b4daf7211 */ /* 0x000fe200030f0eff */
[----:B------:R-:W-:Y:S01]  /*11c0*/  IMAD R180, R188, 0x48, RZ ;  /* 0x00000048bcb47824 */ /* 0x000fe200078e02ff */
[----:B-1----:R-:W-:Y:S01]  /*11d0*/  LEA R42, P2, R30, R39, 0x1 ;  /* 0x000000271e2a7211 */ /* 0x002fe200078408ff */
[C---:B------:R-:W-:Y:S01]  /*11e0*/  IMAD R82, R188.reuse, 0x25, RZ ;  /* 0x00000025bc527824 */ /* 0x040fe200078e02ff */
[-C--:B------:R-:W-:Y:S01]  /*11f0*/  LEA.HI.X.SX32 R45, R29, R37.reuse, 0x1, P1 ;  /* 0x000000251d2d7211 */ /* 0x080fe200008f0eff */
[----:B------:R-:W-:Y:S01]  /*1200*/  IMAD R65, R188, 0x2b, RZ ;  /* 0x0000002bbc417824 */ /* 0x000fe200078e02ff */
[----:B------:R-:W-:Y:S01]  /*1210*/  LEA.HI.X.SX32 R43, R30, R37, 0x1, P2 ;  /* 0x000000251e2b7211 */ /* 0x000fe200010f0eff */
[----:B------:R-:W-:Y:S01]  /*1220*/  IMAD R170, R188, 0x52, RZ ;  /* 0x00000052bcaa7824 */ /* 0x000fe200078e02ff */
[----:B--2---:R-:W-:Y:S01]  /*1230*/  LEA R20, R41, R19, 0x1 ;  /* 0x0000001329147211 */ /* 0x004fe200078e08ff */
[----:B------:R0:W-:Y:S01]  /*1240*/  STL.64 [R1+0x1f0], R44 ;  /* 0x0001f02c01007387 */ /* 0x0001e20000100a00 */
[----:B------:R-:W-:Y:S01]  /*1250*/  LEA R28, P2, R32, R39, 0x1 ;  /* 0x00000027201c7211 */ /* 0x000fe200078408ff */
[----:B------:R-:W-:Y:S01]  /*1260*/  IMAD R160, R188, 0x5c, RZ ;  /* 0x0000005cbca07824 */ /* 0x000fe200078e02ff */
[----:B------:R-:W-:Y:S01]  /*1270*/  IADD3 R220, P6, R71, R26, RZ ;  /* 0x0000001a47dc7210 */ /* 0x000fe20007fde0ff */
[----:B------:R1:W-:Y:S01]  /*1280*/  STL.64 [R1+0x1e8], R42 ;  /* 0x0001e82a01007387 */ /* 0x0003e20000100a00 */
[----:B------:R-:W-:Y:S01]  /*1290*/  IMAD R6, R41, 0x2, R20 ;  /* 0x0000000229067824 */ /* 0x000fe200078e0214 */
[----:B------:R-:W-:Y:S01]  /*12a0*/  LEA.HI.X.SX32 R29, R32, R37, 0x1, P2 ;  /* 0x00000025201d7211 */ /* 0x000fe200010f0eff */
[C---:B------:R-:W-:Y:S01]  /*12b0*/  IMAD R69, R188.reuse, 0x15, RZ ;  /* 0x00000015bc457824 */ /* 0x040fe200078e02ff */
[----:B------:R2:W-:Y:S01]  /*12c0*/  STL.64 [R1+0x1e0], R24 ;  /* 0x0001e01801007387 */ /* 0x0005e20000100a00 */
[----:B------:R-:W-:Y:S01]  /*12d0*/  LEA R30, P2, R35, R39, 0x1 ;  /* 0x00000027231e7211 */ /* 0x000fe200078408ff */
[C---:B------:R-:W-:Y:S01]  /*12e0*/  IMAD R172, R188.reuse, 0x50, RZ ;  /* 0x00000050bcac7824 */ /* 0x040fe200078e02ff */
[----:B------:R-:W-:Y:S01]  /*12f0*/  LEA R21, R41, R6, 0x1 ;  /* 0x0000000629157211 */ /* 0x000fe200078e08ff */
[C---:B0-----:R-:W-:Y:S01]  /*1300*/  IMAD R45, R188.reuse, 0x3, RZ ;  /* 0x00000003bc2d7824 */ /* 0x041fe200078e02ff */
[----:B------:R-:W-:Y:S01]  /*1310*/  LEA.HI.X.SX32 R221, R73, R27, 0x1, P6 ;  /* 0x0000001b49dd7211 */ /* 0x000fe200030f0eff */
[C---:B------:R-:W-:Y:S01]  /*1320*/  IMAD R70, R188.reuse, 0x29, RZ ;  /* 0x00000029bc467824 */ /* 0x040fe200078e02ff */
[----:B------:R-:W-:Y:S01]  /*1330*/  IADD3 R216, P6, R67, R26, RZ ;  /* 0x0000001a43d87210 */ /* 0x000fe20007fde0ff */
[----:B------:R-:W-:Y:S01]  /*1340*/  IMAD R22, R41, 0x2, R21 ;  /* 0x0000000229167824 */ /* 0x000fe200078e0215 */
[----:B-1----:R-:W-:Y:S01]  /*1350*/  LEA R42, P1, R31, R39, 0x1 ;  /* 0x000000271f2a7211 */ /* 0x002fe200078208ff */
[C---:B------:R-:W-:Y:S01]  /*1360*/  IMAD R36, R188.reuse, 0xc, RZ ;  /* 0x0000000cbc247824 */ /* 0x040fe200078e02ff */
[----:B------:R-:W-:Y:S01]  /*1370*/  LEA.HI.X.SX32 R217, R69, R27, 0x1, P6 ;  /* 0x0000001b45d97211 */ /* 0x000fe200030f0eff */
[C---:B------:R-:W-:Y:S01]  /*1380*/  IMAD R162, R188.reuse, 0x5a, RZ ;  /* 0x0000005abca27824 */ /* 0x040fe200078e02ff */
[----:B------:R-:W-:Y:S01]  /*1390*/  LEA.HI.X.SX32 R43, R31, R37, 0x1, P1 ;  /* 0x000000251f2b7211 */ /* 0x000fe200008f0eff */
[C---:B------:R-:W-:Y:S01]  /*13a0*/  IMAD R63, R188.reuse, 0x5e, RZ ;  /* 0x0000005ebc3f7824 */ /* 0x040fe200078e02ff */
[----:B--2---:R-:W-:Y:S01]  /*13b0*/  LEA R24, P3, R33, R39, 0x1 ;  /* 0x0000002721187211 */ /* 0x004fe200078608ff */
[C---:B------:R-:W-:Y:S01]  /*13c0*/  IMAD R46, R188.reuse, 0x19, RZ ;  /* 0x00000019bc2e7824 */ /* 0x040fe200078e02ff */
[-C--:B------:R-:W-:Y:S01]  /*13d0*/  LEA.HI.X.SX32 R31, R35, R37.reuse, 0x1, P2 ;  /* 0x00000025231f7211 */ /* 0x080fe200010f0eff */
[----:B------:R0:W-:Y:S01]  /*13e0*/  STL.64 [R1+0x1d8], R42 ;  /* 0x0001d82a01007387 */ /* 0x0001e20000100a00 */
[----:B------:R-:W-:Y:S01]  /*13f0*/  LEA.HI.X.SX32 R25, R33, R37, 0x1, P3 ;  /* 0x0000002521197211 */ /* 0x000fe200018f0eff */
[C---:B------:R-:W-:Y:S01]  /*1400*/  IMAD R35, R188.reuse, 0x32, RZ ;  /* 0x00000032bc237824 */ /* 0x040fe200078e02ff */
[----:B------:R-:W-:Y:S01]  /*1410*/  LOP3.LUT R23, R23, 0x10, R103, 0x78, !PT ;  /* 0x0000001017177812 */ /* 0x000fe200078e7867 */
[----:B------:R1:W-:Y:S01]  /*1420*/  STL.64 [R1+0x1d0], R28 ;  /* 0x0001d01c01007387 */ /* 0x0003e20000100a00 */
[C---:B------:R-:W-:Y:S01]  /*1430*/  IMAD R59, R188.reuse, 0x62, RZ ;  /* 0x00000062bc3b7824 */ /* 0x040fe200078e02ff */
[----:B------:R-:W-:Y:S01]  /*1440*/  MOV R158, 0xff800000 ;  /* 0xff800000009e7802 */ /* 0x000fe20000000f00 */
[C---:B------:R-:W-:Y:S01]  /*1450*/  IMAD R164, R188.reuse, 0x58, RZ ;  /* 0x00000058bca47824 */ /* 0x040fe200078e02ff */
[----:B------:R2:W-:Y:S01]  /*1460*/  STL.64 [R1+0x1c8], R24 ;  /* 0x0001c81801007387 */ /* 0x0005e20000100a00 */
[C---:B------:R-:W-:Y:S01]  /*1470*/  IMAD R44, R188.reuse, 0x31, RZ ;  /* 0x00000031bc2c7824 */ /* 0x040fe200078e02ff */
[----:B------:R-:W-:Y:S01]  /*1480*/  LOP3.LUT R69, R23, 0x40, RZ, 0x3c, !PT ;  /* 0x0000004017457812 */ /* 0x000fe200078e3cff */
[----:B------:R-:W-:Y:S01]  /*1490*/  IMAD R66, R188, 0xd, RZ ;  /* 0x0000000dbc427824 */ /* 0x000fe200078e02ff */
[-C--:B0-----:R-:W-:Y:S01]  /*14a0*/  LEA R42, P1, R34, R39.reuse, 0x1 ;  /* 0x00000027222a7211 */ /* 0x081fe200078208ff */
[C---:B------:R-:W-:Y:S01]  /*14b0*/  IMAD R61, R188.reuse, 0x6e, RZ ;  /* 0x0000006ebc3d7824 */ /* 0x040fe200078e02ff */
[----:B------:R-:W-:Y:S01]  /*14c0*/  LOP3.LUT R69, R11, 0x40, RZ, 0x3c, !PT ;  /* 0x000000400b457812 */ /* 0x000fe200078e3cff */
[----:B------:R-:W-:Y:S01]  /*14d0*/  IMAD R57, R188, 0x33, RZ ;  /* 0x00000033bc397824 */ /* 0x000fe200078e02ff */
[----:B-1----:R-:W-:Y:S01]  /*14e0*/  LEA R28, P3, R2, R39, 0x1 ;  /* 0x00000027021c7211 */ /* 0x002fe200078608ff */
[----:B------:R-:W-:Y:S01]  /*14f0*/  IMAD R80, R188, 0x37, RZ ;  /* 0x00000037bc507824 */ /* 0x000fe200078e02ff */
[-C--:B------:R-:W-:Y:S01]  /*1500*/  LEA.HI.X.SX32 R43, R34, R37.reuse, 0x1, P1 ;  /* 0x00000025222b7211 */ /* 0x080fe200008f0eff */
[C---:B------:R-:W-:Y:S01]  /*1510*/  IMAD R34, R188.reuse, 0x6, RZ ;  /* 0x00000006bc227824 */ /* 0x040fe200078e02ff */
[C---:B--2---:R-:W-:Y:S01]  /*1520*/  LEA R24, R41.reuse, R22, 0x1 ;  /* 0x0000001629187211 */ /* 0x044fe200078e08ff */
[----:B------:R-:W-:Y:S01]  /*1530*/  IMAD R48, R188, 0x6c, RZ ;  /* 0x0000006cbc307824 */ /* 0x000fe200078e02ff */
[----:B------:R-:W-:Y:S01]  /*1540*/  LEA.HI.X.SX32 R29, R2, R37, 0x1, P3 ;  /* 0x00000025021d7211 */ /* 0x000fe200018f0eff */
[----:B------:R0:W-:Y:S01]  /*1550*/  STL.64 [R1+0x1c0], R42 ;  /* 0x0001c02a01007387 */ /* 0x0001e20000100a00 */
[----:B------:R-:W-:Y:S01]  /*1560*/  LEA R32, P1, R4, R39, 0x1 ;  /* 0x0000002704207211 */ /* 0x000fe200078208ff */
[----:B------:R-:W-:-:S02]  /*1570*/  IMAD R2, R41, 0x2, R24 ;  /* 0x0000000229027824 */ /* 0x000fc400078e0218 */
[----:B------:R1:W-:Y:S01]  /*1580*/  STL.64 [R1+0x1b8], R30 ;  /* 0x0001b81e01007387 */ /* 0x0003e20000100a00 */
[----:B------:R-:W-:Y:S01]  /*1590*/  LEA.HI.X.SX32 R33, R4, R37, 0x1, P1 ;  /* 0x0000002504217211 */ /* 0x000fe200008f0eff */
[C---:B------:R-:W-:Y:S01]  /*15a0*/  IMAD R51, R188.reuse, 0x38, RZ ;  /* 0x00000038bc337824 */ /* 0x040fe200078e02ff */
[----:B------:R-:W-:Y:S01]  /*15b0*/  LEA R25, R41, R2, 0x1 ;  /* 0x0000000229197211 */ /* 0x000fe200078e08ff */
[----:B------:R2:W-:Y:S01]  /*15c0*/  STL.64 [R1+0x1b0], R28 ;  /* 0x0001b01c01007387 */ /* 0x0005e20000100a00 */
[C---:B------:R-:W-:Y:S02]  /*15d0*/  IMAD R78, R188.reuse, 0x1b, RZ ;  /* 0x0000001bbc4e7824 */ /* 0x040fe400078e02ff */
[C---:B------:R-:W-:Y:S01]  /*15e0*/  IMAD R47, R188.reuse, 0xe, RZ ;  /* 0x0000000ebc2f7824 */ /* 0x040fe200078e02ff */
[----:B------:R3:W-:Y:S01]  /*15f0*/  STL.64 [R1+0x1a8], R32 ;  /* 0x0001a82001007387 */ /* 0x0007e20000100a00 */
[C---:B0-----:R-:W-:Y:S02]  /*1600*/  IMAD R42, R188.reuse, 0x64, RZ ;  /* 0x00000064bc2a7824 */ /* 0x041fe400078e02ff */
[C---:B------:R-:W-:Y:S01]  /*1610*/  IMAD R43, R188.reuse, 0x36, RZ ;  /* 0x00000036bc2b7824 */ /* 0x040fe200078e02ff */
[----:B-1----:R-:W-:Y:S01]  /*1620*/  LEA R30, P2, R3, R39, 0x1 ;  /* 0x00000027031e7211 */ /* 0x002fe200078408ff */
[----:B------:R-:W-:-:S02]  /*1630*/  IMAD R40, R188, 0x6a, RZ ;  /* 0x0000006abc287824 */ /* 0x000fc400078e02ff */
[C---:B------:R-:W-:Y:S01]  /*1640*/  IMAD R49, R188.reuse, 0x1c, RZ ;  /* 0x0000001cbc317824 */ /* 0x040fe200078e02ff */
[----:B--2---:R-:W-:Y:S01]  /*1650*/  LEA R28, P3, R5, R39, 0x1 ;  /* 0x00000027051c7211 */ /* 0x004fe200078608ff */
[C---:B------:R-:W-:Y:S01]  /*1660*/  IMAD R52, R188.reuse, 0x3a, RZ ;  /* 0x0000003abc347824 */ /* 0x040fe200078e02ff */
[-C--:B------:R-:W-:Y:S01]  /*1670*/  LEA.HI.X.SX32 R31, R3, R37.reuse, 0x1, P2 ;  /* 0x00000025031f7211 */ /* 0x080fe200010f0eff */
[----:B------:R-:W-:Y:S01]  /*1680*/  IMAD R3, R41, 0x2, R25 ;  /* 0x0000000229037824 */ /* 0x000fe200078e0219 */
[----:B------:R-:W-:Y:S01]  /*1690*/  LEA.HI.X.SX32 R29, R5, R37, 0x1, P3 ;  /* 0x00000025051d7211 */ /* 0x000fe200018f0eff */
[C---:B------:R-:W-:Y:S01]  /*16a0*/  IMAD R88, R188.reuse, 0x7, RZ ;  /* 0x00000007bc587824 */ /* 0x040fe200078e02ff */
[----:B---3--:R-:W-:Y:S01]  /*16b0*/  LEA R32, P1, R7, R39, 0x1 ;  /* 0x0000002707207211 */ /* 0x008fe200078208ff */
[----:B------:R0:W-:Y:S01]  /*16c0*/  STL.64 [R1+0x1a0], R30 ;  /* 0x0001a01e01007387 */ /* 0x0001e20000100a00 */
[----:B------:R-:W-:Y:S01]  /*16d0*/  LEA R4, R41, R3, 0x1 ;  /* 0x0000000329047211 */ /* 0x000fe200078e08ff */
[C---:B------:R-:W-:Y:S01]  /*16e0*/  IMAD R68, R188.reuse, 0x70, RZ ;  /* 0x00000070bc447824 */ /* 0x040fe200078e02ff */
[----:B------:R-:W-:Y:S01]  /*16f0*/  LEA.HI.X.SX32 R33, R7, R37, 0x1, P1 ;  /* 0x0000002507217211 */ /* 0x000fe200008f0eff */
[----:B------:R1:W-:Y:S01]  /*1700*/  STL.64 [R1+0x198], R28 ;  /* 0x0001981c01007387 */ /* 0x0003e20000100a00 */
[----:B------:R-:W-:-:S02]  /*1710*/  IMAD R84, R188, 0x74, RZ ;  /* 0x00000074bc547824 */ /* 0x000fc400078e02ff */
[----:B------:R-:W-:Y:S01]  /*1720*/  IMAD R5, R41, 0x2, R4 ;  /* 0x0000000229057824 */ /* 0x000fe200078e0204 */
[----:B------:R2:W-:Y:S01]  /*1730*/  STL.64 [R1+0x190], R32 ;  /* 0x0001902001007387 */ /* 0x0005e20000100a00 */
[C---:B------:R-:W-:Y:S02]  /*1740*/  IMAD R76, R188.reuse, 0x35, RZ ;  /* 0x00000035bc4c7824 */ /* 0x040fe400078e02ff */
[C---:B------:R-:W-:Y:S01]  /*1750*/  IMAD R72, R188.reuse, 0x72, RZ ;  /* 0x00000072bc487824 */ /* 0x040fe200078e02ff */
[----:B0-----:R-:W-:Y:S01]  /*1760*/  LEA R30, P2, R13, R39, 0x1 ;  /* 0x000000270d1e7211 */ /* 0x001fe200078408ff */
[C---:B------:R-:W-:Y:S01]  /*1770*/  IMAD R93, R188.reuse, 0x1d, RZ ;  /* 0x0000001dbc5d7824 */ /* 0x040fe200078e02ff */
[----:B------:R-:W-:Y:S01]  /*1780*/  LEA R7, R41, R5, 0x1 ;  /* 0x0000000529077211 */ /* 0x000fe200078e08ff */
[----:B------:R-:W-:Y:S01]  /*1790*/  IMAD R53, R188, 0x1e, RZ ;  /* 0x0000001ebc357824 */ /* 0x000fe200078e02ff */
[----:B-1----:R-:W-:Y:S01]  /*17a0*/  LEA R28, P3, R14, R39, 0x1 ;  /* 0x000000270e1c7211 */ /* 0x002fe200078608ff */
[----:B------:R-:W-:Y:S01]  /*17b0*/  IMAD R54, R188, 0x3c, RZ ;  /* 0x0000003cbc367824 */ /* 0x000fe200078e02ff */
[-C--:B------:R-:W-:Y:S01]  /*17c0*/  LEA.HI.X.SX32 R31, R13, R37.reuse, 0x1, P2 ;  /* 0x000000250d1f7211 */ /* 0x080fe200010f0eff */
[----:B------:R-:W-:Y:S01]  /*17d0*/  IMAD R13, R41, 0x2, R7 ;  /* 0x00000002290d7824 */ /* 0x000fe200078e0207 */
[----:B------:R-:W-:Y:S01]  /*17e0*/  LEA.HI.X.SX32 R29, R14, R37, 0x1, P3 ;  /* 0x000000250e1d7211 */ /* 0x000fe200018f0eff */
[C---:B------:R-:W-:Y:S01]  /*17f0*/  IMAD R92, R188.reuse, 0x39, RZ ;  /* 0x00000039bc5c7824 */ /* 0x040fe200078e02ff */
[----:B--2---:R-:W-:Y:S01]  /*1800*/  LEA R32, P1, R15, R39, 0x1 ;  /* 0x000000270f207211 */ /* 0x004fe200078208ff */
        /* <DEDUP_REMOVED lines=9> */
[----:B------:R-:W-:Y:S01]  /*18a0*/  IMAD R148, R188, 0x76, RZ ;  /* 0x00000076bc947824 */ /* 0x000fe200078e02ff */
[-C--:B0-----:R-:W-:Y:S01]  /*18b0*/  LEA R30, P2, R16, R39.reuse, 0x1 ;  /* 0x00000027101e7211 */ /* 0x081fe200078408ff */
[C---:B------:R-:W-:Y:S02]  /*18c0*/  IMAD R55, R188.reuse, 0x3e, RZ ;  /* 0x0000003ebc377824 */ /* 0x040fe400078e02ff */
[C---:B------:R-:W-:Y:S01]  /*18d0*/  IMAD.SHL.U32 R56, R188.reuse, 0x2, RZ ;  /* 0x00000002bc387824 */ /* 0x040fe200078e00ff */
[C---:B-1----:R-:W-:Y:S01]  /*18e0*/  LEA R28, P3, R17.reuse, R39, 0x1 ;  /* 0x00000027111c7211 */ /* 0x042fe200078608ff */
[----:B------:R-:W-:Y:S01]  /*18f0*/  IMAD R96, R188, 0x3d, RZ ;  /* 0x0000003dbc607824 */ /* 0x000fe200078e02ff */
[-C--:B------:R-:W-:Y:S01]  /*1900*/  LEA.HI.X.SX32 R31, R16, R37.reuse, 0x1, P2 ;  /* 0x00000025101f7211 */ /* 0x080fe200010f0eff */
[C---:B------:R-:W-:Y:S01]  /*1910*/  IMAD R94, R188.reuse, 0x3b, RZ ;  /* 0x0000003bbc5e7824 */ /* 0x040fe200078e02ff */
[----:B------:R-:W-:Y:S01]  /*1920*/  LEA.HI.X.SX32 R29, R17, R37, 0x1, P3 ;  /* 0x00000025111d7211 */ /* 0x000fe200018f0eff */
[----:B------:R-:W-:Y:S01]  /*1930*/  IMAD R97, R188, 0x1f, RZ ;  /* 0x0000001fbc617824 */ /* 0x000fe200078e02ff */
[----:B--2---:R-:W-:Y:S01]  /*1940*/  LEA R32, P1, R18, R39, 0x1 ;  /* 0x0000002712207211 */ /* 0x004fe200078208ff */
[----:B------:R0:W-:Y:S01]  /*1950*/  STL.64 [R1+0x170], R30 ;  /* 0x0001701e01007387 */ /* 0x0001e20000100a00 */
[----:B------:R-:W-:Y:S01]  /*1960*/  LEA R16, R41, R15, 0x1 ;  /* 0x0000000f29107211 */ /* 0x000fe200078e08ff */
[----:B------:R-:W-:Y:S01]  /*1970*/  IMAD R154, R188, 0x7c, RZ ;  /* 0x0000007cbc9a7824 */ /* 0x000fe200078e02ff */
[----:B------:R-:W-:Y:S01]  /*1980*/  LEA.HI.X.SX32 R33, R18, R37, 0x1, P1 ;  /* 0x0000002512217211 */ /* 0x000fe200008f0eff */
[----:B------:R1:W-:Y:S01]  /*1990*/  STL.64 [R1+0x168], R28 ;  /* 0x0001681c01007387 */ /* 0x0003e20000100a00 */
[----:B------:R-:W-:-:S02]  /*19a0*/  IMAD.SHL.U32 R101, R188, 0x8, RZ ;  /* 0x00000008bc657824 */ /* 0x000fc400078e00ff */
[C---:B------:R-:W-:Y:S01]  /*19b0*/  IMAD R156, R188.reuse, 0x7e, RZ ;  /* 0x0000007ebc9c7824 */ /* 0x040fe200078e02ff */
[----:B------:R2:W-:Y:S01]  /*19c0*/  STL.64 [R1+0x160], R32 ;  /* 0x0001602001007387 */ /* 0x0005e20000100a00 */
[C---:B------:R-:W-:Y:S02]  /*19d0*/  IMAD.SHL.U32 R99, R188.reuse, 0x20, RZ ;  /* 0x00000020bc637824 */ /* 0x040fe400078e00ff */
[----:B------:R-:W-:Y:S01]  /*19e0*/  IMAD R98, R188, 0x3f, RZ ;  /* 0x0000003fbc627824 */ /* 0x000fe200078e02ff */
[CC--:B0-----:R-:W-:Y:S02]  /*19f0*/  LEA R30, P2, R19.reuse, R39.reuse, 0x1 ;  /* 0x00000027131e7211 */ /* 0x0c1fe400078408ff */
[C---:B-1----:R-:W-:Y:S02]  /*1a00*/  LEA R28, P3, R20.reuse, R39, 0x1 ;  /* 0x00000027141c7211 */ /* 0x042fe400078608ff */
[-C--:B------:R-:W-:Y:S02]  /*1a10*/  LEA.HI.X.SX32 R31, R19, R37.reuse, 0x1, P2 ;  /* 0x00000025131f7211 */ /* 0x080fe400010f0eff */
[----:B------:R-:W-:Y:S01]  /*1a20*/  LEA.HI.X.SX32 R29, R20, R37, 0x1, P3 ;  /* 0x00000025141d7211 */ /* 0x000fe200018f0eff */
[----:B--2---:R-:W-:Y:S01]  /*1a30*/  IMAD R33, R188, 0x18, RZ ;  /* 0x00000018bc217824 */ /* 0x004fe200078e02ff */
[----:B------:R-:W-:Y:S01]  /*1a40*/  LEA R18, P3, R22, R39, 0x1 ;  /* 0x0000002716127211 */ /* 0x000fe200078608ff */
[----:B------:R0:W-:Y:S01]  /*1a50*/  STL.64 [R1+0x158], R30 ;  /* 0x0001581e01007387 */ /* 0x0001e20000100a00 */
[----:B------:R-:W-:-:S02]  /*1a60*/  IMAD R32, R188, 0x2d, RZ ;  /* 0x0000002dbc207824 */ /* 0x000fc400078e02ff */
[----:B------:R-:W-:Y:S01]  /*1a70*/  LEA.HI.X.SX32 R19, R22, R37, 0x1, P3 ;  /* 0x0000002516137211 */ /* 0x000fe200018f0eff */
[----:B------:R1:W-:Y:S01]  /*1a80*/  STL.64 [R1+0x150], R28 ;  /* 0x0001501c01007387 */ /* 0x0003e20000100a00 */
[----:B------:R-:W-:Y:S02]  /*1a90*/  SHF.L.U32 R22, R38, 0x1, RZ ;  /* 0x0000000126167819 */ /* 0x000fe400000006ff */
[CC--:B0-----:R-:W-:Y:S02]  /*1aa0*/  LEA R30, P1, R6.reuse, R39.reuse, 0x1 ;  /* 0x00000027061e7211 */ /* 0x0c1fe400078208ff */
[----:B-1----:R-:W-:Y:S02]  /*1ab0*/  LEA R28, P2, R21, R39, 0x1 ;  /* 0x00000027151c7211 */ /* 0x002fe400078408ff */
[-C--:B------:R-:W-:Y:S01]  /*1ac0*/  LEA.HI.X.SX32 R31, R6, R37.reuse, 0x1, P1 ;  /* 0x00000025061f7211 */ /* 0x080fe200008f0eff */
[----:B------:R-:W-:Y:S01]  /*1ad0*/  IMAD R6, R41, 0x2, R16 ;  /* 0x0000000229067824 */ /* 0x000fe200078e0210 */
[----:B------:R-:W-:-:S02]  /*1ae0*/  LEA.HI.X.SX32 R29, R21, R37, 0x1, P2 ;  /* 0x00000025151d7211 */ /* 0x000fc400010f0eff */
[C---:B------:R-:W-:Y:S01]  /*1af0*/  LEA R20, P2, R2.reuse, R39, 0x1 ;  /* 0x0000002702147211 */ /* 0x040fe200078408ff */
[----:B------:R-:W-:Y:S01]  /*1b00*/  STL.64 [R1+0x148], R30 ;  /* 0x0001481e01007387 */ /* 0x000fe20000100a00 */
[C---:B------:R-:W-:Y:S02]  /*1b10*/  LEA R17, R41.reuse, R6, 0x1 ;  /* 0x0000000629117211 */ /* 0x040fe400078e08ff */
[----:B------:R-:W-:Y:S01]  /*1b20*/  LEA.HI.X.SX32 R21, R2, R37, 0x1, P2 ;  /* 0x0000002502157211 */ /* 0x000fe200010f0eff */
[----:B------:R0:W-:Y:S02]  /*1b30*/  STL.64 [R1+0x140], R28 ;  /* 0x0001401c01007387 */ /* 0x0001e40000100a00 */
[----:B------:R-:W-:Y:S02]  /*1b40*/  IMAD R2, R41, 0x2, R17 ;  /* 0x0000000229027824 */ /* 0x000fe400078e0211 */
[----:B------:R1:W-:Y:S01]  /*1b50*/  STL.64 [R1+0x138], R18 ;  /* 0x0001381201007387 */ /* 0x0003e20000100a00 */
[----:B0-----:R-:W-:-:S02]  /*1b60*/  LEA R28, P1, R24, R39, 0x1 ;  /* 0x00000027181c7211 */ /* 0x001fc400078208ff */
[C---:B-1----:R-:W-:Y:S02]  /*1b70*/  LEA R18, P3, R25.reuse, R39, 0x1 ;  /* 0x0000002719127211 */ /* 0x042fe400078608ff */
[-C--:B------:R-:W-:Y:S02]  /*1b80*/  LEA.HI.X.SX32 R29, R24, R37.reuse, 0x1, P1 ;  /* 0x00000025181d7211 */ /* 0x080fe400008f0eff */
[----:B------:R-:W-:Y:S02]  /*1b90*/  LEA.HI.X.SX32 R19, R25, R37, 0x1, P3 ;  /* 0x0000002519137211 */ /* 0x000fe400018f0eff */
[C---:B------:R-:W-:Y:S01]  /*1ba0*/  LEA R30, P1, R3.reuse, R39, 0x1 ;  /* 0x00000027031e7211 */ /* 0x040fe200078208ff */
[----:B------:R0:W-:Y:S03]  /*1bb0*/  STL.64 [R1+0x130], R28 ;  /* 0x0001301c01007387 */ /* 0x0001e60000100a00 */
[----:B------:R-:W-:Y:S01]  /*1bc0*/  LEA.HI.X.SX32 R31, R3, R37, 0x1, P1 ;  /* 0x00000025031f7211 */ /* 0x000fe200008f0eff */
[----:B------:R1:W-:Y:S04]  /*1bd0*/  STL.64 [R1+0x128], R20 ;  /* 0x0001281401007387 */ /* 0x0003e80000100a00 */
[----:B------:R2:W-:Y:S01]  /*1be0*/  STL.64 [R1+0x120], R18 ;  /* 0x0001201201007387 */ /* 0x0005e20000100a00 */
[----:B0-----:R-:W-:-:S03]  /*1bf0*/  LEA R28, P2, R4, R39, 0x1 ;  /* 0x00000027041c7211 */ /* 0x001fc600078408ff */
[----:B------:R0:W-:Y:S01]  /*1c00*/  STL.64 [R1+0x118], R30 ;  /* 0x0001181e01007387 */ /* 0x0001e20000100a00 */
[----:B-1----:R-:W-:Y:S02]  /*1c10*/  LEA R20, P3, R5, R39, 0x1 ;  /* 0x0000002705147211 */ /* 0x002fe400078608ff */
[-C--:B------:R-:W-:Y:S02]  /*1c20*/  LEA.HI.X.SX32 R29, R4, R37.reuse, 0x1, P2 ;  /* 0x00000025041d7211 */ /* 0x080fe400010f0eff */
[----:B--2---:R-:W-:Y:S02]  /*1c30*/  LEA R18, R41, R2, 0x1 ;  /* 0x0000000229127211 */ /* 0x004fe400078e08ff */
[----:B------:R-:W-:Y:S01]  /*1c40*/  LEA.HI.X.SX32 R21, R5, R37, 0x1, P3 ;  /* 0x0000002505157211 */ /* 0x000fe200018f0eff */
[----:B------:R1:W-:Y:S01]  /*1c50*/  STL.64 [R1+0x110], R28 ;  /* 0x0001101c01007387 */ /* 0x0003e20000100a00 */
[----:B------:R-:W-:Y:S01]  /*1c60*/  LEA R24, P2, R13, R39, 0x1 ;  /* 0x000000270d187211 */ /* 0x000fe200078408ff */
[----:B------:R-:W-:-:S02]  /*1c70*/  IMAD R3, R41, 0x2, R18 ;  /* 0x0000000229037824 */ /* 0x000fc400078e0212 */
[----:B------:R2:W-:Y:S01]  /*1c80*/  STL.64 [R1+0x108], R20 ;  /* 0x0001081401007387 */ /* 0x0005e20000100a00 */
[----:B------:R-:W-:Y:S01]  /*1c90*/  LEA.HI.X.SX32 R25, R13, R37, 0x1, P2 ;  /* 0x000000250d197211 */ /* 0x000fe200010f0eff */
[C---:B0-----:R-:W-:Y:S01]  /*1ca0*/  IMAD R31, R188.reuse, 0x30, RZ ;  /* 0x00000030bc1f7824 */ /* 0x041fe200078e02ff */
[----:B------:R-:W-:Y:S01]  /*1cb0*/  LEA R4, R41, R3, 0x1 ;  /* 0x0000000329047211 */ /* 0x000fe200078e08ff */
[----:B------:R-:W-:Y:S01]  /*1cc0*/  IMAD R30, R188, 0x60, RZ ;  /* 0x00000060bc1e7824 */ /* 0x000fe200078e02ff */
[----:B-1----:R-:W-:-:S03]  /*1cd0*/  LEA R28, P1, R7, R39, 0x1 ;  /* 0x00000027071c7211 */ /* 0x002fc600078208ff */
[----:B------:R-:W-:Y:S01]  /*1ce0*/  IMAD R5, R41, 0x2, R4 ;  /* 0x0000000229057824 */ /* 0x000fe200078e0204 */
[C---:B--2---:R-:W-:Y:S02]  /*1cf0*/  LEA R20, P3, R14.reuse, R39, 0x1 ;  /* 0x000000270e147211 */ /* 0x044fe400078608ff */
[-C--:B------:R-:W-:Y:S02]  /*1d00*/  LEA.HI.X.SX32 R29, R7, R37.reuse, 0x1, P1 ;  /* 0x00000025071d7211 */ /* 0x080fe400008f0eff */
[----:B------:R-:W-:Y:S02]  /*1d10*/  LEA.HI.X.SX32 R21, R14, R37, 0x1, P3 ;  /* 0x000000250e157211 */ /* 0x000fe400018f0eff */
[----:B------:R-:W-:Y:S01]  /*1d20*/  LEA R7, R41, R5, 0x1 ;  /* 0x0000000529077211 */ /* 0x000fe200078e08ff */
[----:B------:R0:W-:Y:S04]  /*1d30*/  STL.64 [R1+0x100], R28 ;  /* 0x0001001c01007387 */ /* 0x0001e80000100a00 */
[----:B------:R1:W-:Y:S04]  /*1d40*/  STL.64 [R1+0xf8], R24 ;  /* 0x0000f81801007387 */ /* 0x0003e80000100a00 */
[----:B------:R2:W-:Y:S01]  /*1d50*/  STL.64 [R1+0xf0], R20 ;  /* 0x0000f01401007387 */ /* 0x0005e20000100a00 */
[----:B0-----:R-:W-:-:S02]  /*1d60*/  LEA R28, P1, R15, R39, 0x1 ;  /* 0x000000270f1c7211 */ /* 0x001fc400078208ff */
[----:B-1----:R-:W-:Y:S02]  /*1d70*/  LEA R24, P2, R16, R39, 0x1 ;  /* 0x0000002710187211 */ /* 0x002fe400078408ff */
[----:B------:R-:W-:Y:S02]  /*1d80*/  LEA.HI.X.SX32 R29, R15, R37, 0x1, P1 ;  /* 0x000000250f1d7211 */ /* 0x000fe400008f0eff */
[----:B--2---:R-:W-:Y:S02]  /*1d90*/  LEA R20, P3, R6, R39, 0x1 ;  /* 0x0000002706147211 */ /* 0x004fe400078608ff */
[-C--:B------:R-:W-:Y:S01]  /*1da0*/  LEA.HI.X.SX32 R25, R16, R37.reuse, 0x1, P2 ;  /* 0x0000002510197211 */ /* 0x080fe200010f0eff */
[----:B------:R0:W-:Y:S01]  /*1db0*/  STL.64 [R1+0xe8], R28 ;  /* 0x0000e81c01007387 */ /* 0x0001e20000100a00 */
[----:B------:R-:W-:Y:S01]  /*1dc0*/  LEA.HI.X.SX32 R21, R6, R37, 0x1, P3 ;  /* 0x0000002506157211 */ /* 0x000fe200018f0eff */
[C---:B------:R-:W-:Y:S01]  /*1dd0*/  IMAD R6, R41.reuse, 0x2, R7 ;  /* 0x0000000229067824 */ /* 0x040fe200078e0207 */
[C---:B------:R-:W-:Y:S01]  /*1de0*/  LEA R14, P3, R18.reuse, R39, 0x1 ;  /* 0x00000027120e7211 */ /* 0x040fe200078608ff */
[----:B------:R1:W-:Y:S03]  /*1df0*/  STL.64 [R1+0xe0], R24 ;  /* 0x0000e01801007387 */ /* 0x0003e60000100a00 */
[----:B------:R-:W-:Y:S01]  /*1e00*/  LEA R13, R41, R6, 0x1 ;  /* 0x00000006290d7211 */ /* 0x000fe200078e08ff */
[----:B------:R2:W-:Y:S01]  /*1e10*/  STL.64 [R1+0xd8], R20 ;  /* 0x0000d81401007387 */ /* 0x0005e20000100a00 */
[----:B------:R-:W-:-:S02]  /*1e20*/  LEA.HI.X.SX32 R15, R18, R37, 0x1, P3 ;  /* 0x00000025120f7211 */ /* 0x000fc400018f0eff */
[-C--:B------:R-:W-:Y:S01]  /*1e30*/  LEA R16, P3, R5, R39.reuse, 0x1 ;  /* 0x0000002705107211 */ /* 0x080fe200078608ff */
[C---:B0-----:R-:W-:Y:S02]  /*1e40*/  IMAD R28, R188.reuse, 0xb, RZ ;  /* 0x0000000bbc1c7824 */ /* 0x041fe400078e02ff */
[----:B------:R-:W-:Y:S01]  /*1e50*/  IMAD R29, R188, 0x2f, RZ ;  /* 0x0000002fbc1d7824 */ /* 0x000fe200078e02ff */
[CC--:B-1----:R-:W-:Y:S02]  /*1e60*/  LEA R24, P1, R17.reuse, R39.reuse, 0x1 ;  /* 0x0000002711187211 */ /* 0x0c2fe400078208ff */
[C---:B--2---:R-:W-:Y:S02]  /*1e70*/  LEA R20, P2, R2.reuse, R39, 0x1 ;  /* 0x0000002702147211 */ /* 0x044fe400078408ff */
[-C--:B------:R-:W-:Y:S02]  /*1e80*/  LEA.HI.X.SX32 R25, R17, R37.reuse, 0x1, P1 ;  /* 0x0000002511197211 */ /* 0x080fe400008f0eff */
[-C--:B------:R-:W-:Y:S01]  /*1e90*/  LEA.HI.X.SX32 R21, R2, R37.reuse, 0x1, P2 ;  /* 0x0000002502157211 */ /* 0x080fe200010f0eff */
[----:B------:R-:W-:Y:S01]  /*1ea0*/  IMAD R2, R41, 0x2, R13 ;  /* 0x0000000229027824 */ /* 0x000fe200078e020d */
[----:B------:R-:W-:Y:S01]  /*1eb0*/  LEA.HI.X.SX32 R17, R5, R37, 0x1, P3 ;  /* 0x0000002505117211 */ /* 0x000fe200018f0eff */
[----:B------:R0:W-:Y:S04]  /*1ec0*/  STL.64 [R1+0xd0], R24 ;  /* 0x0000d01801007387 */ /* 0x0001e80000100a00 */
[----:B------:R1:W-:Y:S04]  /*1ed0*/  STL.64 [R1+0xc8], R20 ;  /* 0x0000c81401007387 */ /* 0x0003e80000100a00 */
[----:B------:R2:W-:Y:S01]  /*1ee0*/  STL.64 [R1+0xc0], R14 ;  /* 0x0000c00e01007387 */ /* 0x0005e20000100a00 */
[----:B0-----:R-:W-:-:S02]  /*1ef0*/  LEA R24, P1, R3, R39, 0x1 ;  /* 0x0000002703187211 */ /* 0x001fc400078208ff */
[C---:B-1----:R-:W-:Y:S02]  /*1f00*/  LEA R20, P2, R4.reuse, R39, 0x1 ;  /* 0x0000002704147211 */ /* 0x042fe400078408ff */
[-C--:B------:R-:W-:Y:S02]  /*1f10*/  LEA.HI.X.SX32 R25, R3, R37.reuse, 0x1, P1 ;  /* 0x0000002503197211 */ /* 0x080fe400008f0eff */
[C---:B--2---:R-:W-:Y:S02]  /*1f20*/  LEA R14, R41.reuse, R2, 0x1 ;  /* 0x00000002290e7211 */ /* 0x044fe400078e08ff */
[----:B------:R-:W-:Y:S01]  /*1f30*/  LEA.HI.X.SX32 R21, R4, R37, 0x1, P2 ;  /* 0x0000002504157211 */ /* 0x000fe200010f0eff */
[----:B------:R0:W-:Y:S01]  /*1f40*/  STL.64 [R1+0xb8], R24 ;  /* 0x0000b81801007387 */ /* 0x0001e20000100a00 */
[C---:B------:R-:W-:Y:S01]  /*1f50*/  LEA R18, P2, R6.reuse, R39, 0x1 ;  /* 0x0000002706127211 */ /* 0x040fe200078408ff */
[----:B------:R-:W-:Y:S02]  /*1f60*/  IMAD R3, R41, 0x2, R14 ;  /* 0x0000000229037824 */ /* 0x000fe400078e020e */
[----:B------:R1:W-:Y:S01]  /*1f70*/  STL.64 [R1+0xb0], R20 ;  /* 0x0000b01401007387 */ /* 0x0003e20000100a00 */
[----:B------:R-:W-:-:S02]  /*1f80*/  LEA.HI.X.SX32 R19, R6, R37, 0x1, P2 ;  /* 0x0000002506137211 */ /* 0x000fc400010f0eff */
[C---:B------:R-:W-:Y:S01]  /*1f90*/  LEA R4, R41.reuse, R3, 0x1 ;  /* 0x0000000329047211 */ /* 0x040fe200078e08ff */
[----:B------:R2:W-:Y:S04]  /*1fa0*/  STL.64 [R1+0xa8], R16 ;  /* 0x0000a81001007387 */ /* 0x0005e80000100a00 */
[----:B------:R-:W-:Y:S02]  /*1fb0*/  IMAD R5, R41, 0x2, R4 ;  /* 0x0000000229057824 */ /* 0x000fe400078e0204 */
[----:B0-----:R-:W-:Y:S01]  /*1fc0*/  IMAD.MOV.U32 R25, RZ, RZ, -0x800000 ;  /* 0xff800000ff197424 */ /* 0x001fe200078e00ff */
[----:B-1----:R-:W-:Y:S01]  /*1fd0*/  LEA R20, P1, R7, R39, 0x1 ;  /* 0x0000002707147211 */ /* 0x002fe200078208ff */
[----:B------:R-:W-:Y:S01]  /*1fe0*/  IMAD.MOV.U32 R24, RZ, RZ, 0x3f800000 ;  /* 0x3f800000ff187424 */ /* 0x000fe200078e00ff */
[----:B------:R-:W-:-:S02]  /*1ff0*/  LEA R6, R41, R5, 0x1 ;  /* 0x0000000529067211 */ /* 0x000fc400078e08ff */
[----:B------:R-:W-:Y:S02]  /*2000*/  LEA.HI.X.SX32 R21, R7, R37, 0x1, P1 ;  /* 0x0000002507157211 */ /* 0x000fe400008f0eff */
[C---:B--2---:R-:W-:Y:S02]  /*2010*/  LEA R16, P3, R13.reuse, R39, 0x1 ;  /* 0x000000270d107211 */ /* 0x044fe400078608ff */
[----:B------:R-:W-:Y:S01]  /*2020*/  MOV R7, 0x3f800000 ;  /* 0x3f80000000077802 */ /* 0x000fe20000000f00 */
[----:B------:R0:W-:Y:S01]  /*2030*/  STL.64 [R1+0xa0], R20 ;  /* 0x0000a01401007387 */ /* 0x0001e20000100a00 */
[----:B------:R-:W-:Y:S01]  /*2040*/  LEA.HI.X.SX32 R17, R13, R37, 0x1, P3 ;  /* 0x000000250d117211 */ /* 0x000fe200018f0eff */
[----:B------:R-:W-:Y:S02]  /*2050*/  IMAD.MOV.U32 R13, RZ, RZ, RZ ;  /* 0x000000ffff0d7224 */ /* 0x000fe400078e00ff */
[----:B------:R1:W-:Y:S04]  /*2060*/  STL.64 [R1+0x98], R18 ;  /* 0x0000981201007387 */ /* 0x0003e80000100a00 */
[----:B------:R2:W-:Y:S01]  /*2070*/  STL.64 [R1+0x90], R16 ;  /* 0x0000901001007387 */ /* 0x0005e20000100a00 */
[----:B0-----:R-:W-:-:S04]  /*2080*/  LEA R20, P1, R2, R39, 0x1 ;  /* 0x0000002702147211 */ /* 0x001fc800078208ff */
[----:B------:R-:W-:Y:S01]  /*2090*/  LEA.HI.X.SX32 R21, R2, R37, 0x1, P1 ;  /* 0x0000002502157211 */ /* 0x000fe200008f0eff */
[----:B------:R-:W-:Y:S01]  /*20a0*/  IMAD R2, R41, 0x2, R6 ;  /* 0x0000000229027824 */ /* 0x000fe200078e0206 */
[-C--:B-1----:R-:W-:Y:S01]  /*20b0*/  LEA R18, P2, R14, R39.reuse, 0x1 ;  /* 0x000000270e127211 */ /* 0x082fe200078408ff */
[----:B------:R-:W-:Y:S01]  /*20c0*/  IMAD R41, R188, 0x1a, RZ ;  /* 0x0000001abc297824 */ /* 0x000fe200078e02ff */
[C---:B--2---:R-:W-:Y:S01]  /*20d0*/  LEA R16, P3, R3.reuse, R39, 0x1 ;  /* 0x0000002703107211 */ /* 0x044fe200078608ff */
[----:B------:R0:W-:Y:S01]  /*20e0*/  STL.64 [R1+0x88], R20 ;  /* 0x0000881401007387 */ /* 0x0001e20000100a00 */
[----:B------:R-:W-:Y:S02]  /*20f0*/  LEA.HI.X.SX32 R19, R14, R37, 0x1, P2 ;  /* 0x000000250e137211 */ /* 0x000fe400010f0eff */
[C---:B------:R-:W-:Y:S02]  /*2100*/  LEA R14, P4, R2.reuse, R39, 0x1 ;  /* 0x00000027020e7211 */ /* 0x040fe400078808ff */
[-C--:B------:R-:W-:Y:S01]  /*2110*/  LEA.HI.X.SX32 R17, R3, R37.reuse, 0x1, P3 ;  /* 0x0000002503117211 */ /* 0x080fe200018f0eff */
[----:B------:R1:W-:Y:S01]  /*2120*/  STL.64 [R1+0x80], R18 ;  /* 0x0000801201007387 */ /* 0x0003e20000100a00 */
[----:B------:R-:W-:Y:S01]  /*2130*/  LEA.HI.X.SX32 R15, R2, R37, 0x1, P4 ;  /* 0x00000025020f7211 */ /* 0x000fe200020f0eff */
[----:B------:R-:W-:Y:S01]  /*2140*/  IMAD.MOV.U32 R2, RZ, RZ, 0x3f800000 ;  /* 0x3f800000ff027424 */ /* 0x000fe200078e00ff */
[----:B------:R-:W-:Y:S01]  /*2150*/  IADD3 R184, P4, R184, R26, RZ ;  /* 0x0000001ab8b87210 */ /* 0x000fe20007f9e0ff */
[----:B------:R2:W-:Y:S01]  /*2160*/  STL.64 [R1+0x78], R16 ;  /* 0x0000781001007387 */ /* 0x0005e20000100a00 */
[----:B------:R-:W-:Y:S01]  /*2170*/  LOP3.LUT R3, R0, 0x60, RZ, 0x3c, !PT ;  /* 0x0000006000037812 */ /* 0x000fe200078e3cff */
[----:B------:R-:W-:Y:S01]  /*2180*/  IMAD.MOV.U32 R3, RZ, RZ, -0x800000 ;  /* 0xff800000ff037424 */ /* 0x000fe200078e00ff */
[----:B0-----:R-:W-:-:S02]  /*2190*/  LEA R20, P1, R4, R39, 0x1 ;  /* 0x0000002704147211 */ /* 0x001fc400078208ff */
[----:B------:R-:W-:Y:S02]  /*21a0*/  LEA.HI.X.SX32 R185, R89, R27, 0x1, P4 ;  /* 0x0000001b59b97211 */ /* 0x000fe400020f0eff */
[----:B------:R-:W-:Y:S02]  /*21b0*/  LEA.HI.X.SX32 R21, R4, R37, 0x1, P1 ;  /* 0x0000002504157211 */ /* 0x000fe400008f0eff */
[-C--:B-1----:R-:W-:Y:S02]  /*21c0*/  LEA R18, P2, R5, R39.reuse, 0x1 ;  /* 0x0000002705127211 */ /* 0x082fe400078408ff */
[-C--:B------:R-:W-:Y:S01]  /*21d0*/  IADD3 R228, P4, R83, R26.reuse, RZ ;  /* 0x0000001a53e47210 */ /* 0x080fe20007f9e0ff */
[----:B------:R-:W-:Y:S01]  /*21e0*/  STL.64 [R1+0x70], R20 ;  /* 0x0000701401007387 */ /* 0x000fe20000100a00 */
[----:B--2---:R-:W-:Y:S01]  /*21f0*/  LEA R16, P3, R6, R39, 0x1 ;  /* 0x0000002706107211 */ /* 0x004fe200078608ff */
[----:B------:R-:W-:Y:S01]  /*2200*/  IMAD R39, R188, 0x34, RZ ;  /* 0x00000034bc277824 */ /* 0x000fe200078e02ff */
[-C--:B------:R-:W-:Y:S01]  /*2210*/  LEA.HI.X.SX32 R19, R5, R37.reuse, 0x1, P2 ;  /* 0x0000002505137211 */ /* 0x080fe200010f0eff */
[----:B------:R-:W-:Y:S01]  /*2220*/  IMAD.MOV.U32 R5, RZ, RZ, 0x3f800000 ;  /* 0x3f800000ff057424 */ /* 0x000fe200078e00ff */
[----:B------:R-:W-:Y:S01]  /*2230*/  LEA.HI.X.SX32 R17, R6, R37, 0x1, P3 ;  /* 0x0000002506117211 */ /* 0x000fe200018f0eff */
[----:B------:R-:W-:Y:S01]  /*2240*/  IMAD R37, R188, 0x66, RZ ;  /* 0x00000066bc257824 */ /* 0x000fe200078e02ff */
[----:B------:R-:W-:Y:S01]  /*2250*/  LEA.HI.X.SX32 R229, R85, R27, 0x1, P4 ;  /* 0x0000001b55e57211 */ /* 0x000fe200020f0eff */
[----:B------:R-:W-:Y:S01]  /*2260*/  STL.64 [R1+0x68], R18 ;  /* 0x0000681201007387 */ /* 0x000fe20000100a00 */
[----:B------:R-:W-:-:S02]  /*2270*/  IADD3 R224, P4, R79, R26, RZ ;  /* 0x0000001a4fe07210 */ /* 0x000fc40007f9e0ff */
[-C--:B------:R-:W-:Y:S01]  /*2280*/  IADD3 R186, P3, R186, R26.reuse, RZ ;  /* 0x0000001ababa7210 */ /* 0x080fe20007f7e0ff */
[----:B------:R-:W-:Y:S01]  /*2290*/  STL.64 [R1+0x60], R16 ;  /* 0x0000601001007387 */ /* 0x000fe20000100a00 */
[-C--:B------:R-:W-:Y:S02]  /*22a0*/  LEA.HI.X.SX32 R225, R81, R27.reuse, 0x1, P4 ;  /* 0x0000001b51e17211 */ /* 0x080fe400020f0eff */
[-C--:B------:R-:W-:Y:S01]  /*22b0*/  LEA.HI.X.SX32 R187, R91, R27.reuse, 0x1, P3 ;  /* 0x0000001b5bbb7211 */ /* 0x080fe200018f0eff */
[----:B------:R0:W-:Y:S01]  /*22c0*/  STL.64 [R1+0x58], R14 ;  /* 0x0000580e01007387 */ /* 0x0001e20000100a00 */
[----:B------:R-:W-:Y:S02]  /*22d0*/  LEA.HI.X.SX32 R91, R74, R27, 0x1, P5 ;  /* 0x0000001b4a5b7211 */ /* 0x000fe400028f0eff */
[-C--:B------:R-:W-:Y:S01]  /*22e0*/  IADD3 R178, P3, R178, R26.reuse, RZ ;  /* 0x0000001ab2b27210 */ /* 0x080fe20007f7e0ff */
[----:B------:R1:W-:Y:S01]  /*22f0*/  STL.64 [R1+0x10], R104 ;  /* 0x0000106801007387 */ /* 0x0003e20000100a00 */
[----:B------:R-:W-:-:S02]  /*2300*/  IADD3 R166, P5, R166, R26, RZ ;  /* 0x0000001aa6a67210 */ /* 0x000fc40007fbe0ff */
[-C--:B------:R-:W-:Y:S02]  /*2310*/  IADD3 R180, P2, R180, R26.reuse, RZ ;  /* 0x0000001ab4b47210 */ /* 0x080fe40007f5e0ff */
[-C--:B------:R-:W-:Y:S02]  /*2320*/  LEA.HI.X.SX32 R179, R82, R27.reuse, 0x1, P3 ;  /* 0x0000001b52b37211 */ /* 0x080fe400018f0eff */
[----:B------:R-:W-:Y:S01]  /*2330*/  LEA.HI.X.SX32 R167, R65, R27, 0x1, P5 ;  /* 0x0000001b41a77211 */ /* 0x000fe200028f0eff */
[----:B0-----:R-:W-:Y:S01]  /*2340*/  IMAD.SHL.U32 R15, R38, 0x4, RZ ;  /* 0x00000004260f7824 */ /* 0x001fe200078e00ff */
[-C--:B------:R-:W-:Y:S01]  /*2350*/  IADD3 R170, P3, R170, R26.reuse, RZ ;  /* 0x0000001aaaaa7210 */ /* 0x080fe20007f7e0ff */
[----:B------:R-:W-:Y:S01]  /*2360*/  IMAD R38, R188, 0x68, RZ ;  /* 0x00000068bc267824 */ /* 0x000fe200078e02ff */
[-C--:B------:R-:W-:Y:S01]  /*2370*/  IADD3 R160, P5, R160, R26.reuse, RZ ;  /* 0x0000001aa0a07210 */ /* 0x080fe20007fbe0ff */
[----:B------:R-:W-:Y:S01]  /*2380*/  CS2R R64, SRZ ;  /* 0x0000000000407805 */ /* 0x000fe2000001ff00 */
[----:B-1----:R-:W-:-:S02]  /*2390*/  IADD3 R104, P4, R74, R26, RZ ;  /* 0x0000001a4a687210 */ /* 0x002fc40007f9e0ff */
[-C--:B------:R-:W-:Y:S02]  /*23a0*/  LEA.HI.X.SX32 R181, R83, R27.reuse, 0x1, P2 ;  /* 0x0000001b53b57211 */ /* 0x080fe400010f0eff */
[-C--:B------:R-:W-:Y:S02]  /*23b0*/  LEA.HI.X.SX32 R105, R75, R27.reuse, 0x1, P4 ;  /* 0x0000001b4b697211 */ /* 0x080fe400020f0eff */
[-C--:B------:R-:W-:Y:S02]  /*23c0*/  IADD3 R168, P4, R168, R26.reuse, RZ ;  /* 0x0000001aa8a87210 */ /* 0x080fe40007f9e0ff */
[-C--:B------:R-:W-:Y:S01]  /*23d0*/  IADD3 R82, P6, R62, R26.reuse, RZ ;  /* 0x0000001a3e527210 */ /* 0x080fe20007fde0ff */
[----:B------:R-:W-:Y:S01]  /*23e0*/  STL.64 [R1+0x30], R104 ;  /* 0x0000306801007387 */ /* 0x000fe20000100a00 */
[----:B------:R-:W-:Y:S02]  /*23f0*/  LEA.HI.X.SX32 R169, R67, R27, 0x1, P4 ;  /* 0x0000001b43a97211 */ /* 0x000fe400020f0eff */
[-C--:B------:R-:W-:Y:S01]  /*2400*/  IADD3 R212, P4, R60, R26.reuse, RZ ;  /* 0x0000001a3cd47210 */ /* 0x080fe20007f9e0ff */
[----:B------:R-:W-:Y:S01]  /*2410*/  STL.64 [R1+0x8], R90 ;  /* 0x0000085a01007387 */ /* 0x000fe20000100a00 */
[----:B------:R-:W-:-:S02]  /*2420*/  IADD3 R172, P2, R172, R26, RZ ;  /* 0x0000001aacac7210 */ /* 0x000fc40007f5e0ff */
[-C--:B------:R-:W-:Y:S02]  /*2430*/  LEA.HI.X.SX32 R213, R62, R27.reuse, 0x1, P4 ;  /* 0x0000001b3ed57211 */ /* 0x080fe400020f0eff */
[-C--:B------:R-:W-:Y:S02]  /*2440*/  IADD3 R208, P4, R50, R26.reuse, RZ ;  /* 0x0000001a32d07210 */ /* 0x080fe40007f9e0ff */
[-C--:B------:R-:W-:Y:S02]  /*2450*/  LEA.HI.X.SX32 R171, R70, R27.reuse, 0x1, P3 ;  /* 0x0000001b46ab7211 */ /* 0x080fe400018f0eff */
[-C--:B------:R-:W-:Y:S02]  /*2460*/  LEA.HI.X.SX32 R209, R58, R27.reuse, 0x1, P4 ;  /* 0x0000001b3ad17211 */ /* 0x080fe400020f0eff */
[----:B------:R-:W-:Y:S02]  /*2470*/  IADD3 R74, P4, R34, R26, RZ ;  /* 0x0000001a224a7210 */ /* 0x000fe40007f9e0ff */
[----:B------:R-:W-:-:S02]  /*2480*/  LEA.HI.X.SX32 R161, R50, R27, 0x1, P5 ;  /* 0x0000001b32a17211 */ /* 0x000fc400028f0eff */
[-C--:B------:R-:W-:Y:S02]  /*2490*/  LEA.HI.X.SX32 R75, R45, R27.reuse, 0x1, P4 ;  /* 0x0000001b2d4b7211 */ /* 0x080fe400020f0eff */
[-C--:B------:R-:W-:Y:S02]  /*24a0*/  IADD3 R204, P4, R31, R26.reuse, RZ ;  /* 0x0000001a1fcc7210 */ /* 0x080fe40007f9e0ff */
[-C--:B------:R-:W-:Y:S02]  /*24b0*/  IADD3 R70, P5, R36, R26.reuse, RZ ;  /* 0x0000001a24467210 */ /* 0x080fe40007fbe0ff */
[-C--:B------:R-:W-:Y:S02]  /*24c0*/  LEA.HI.X.SX32 R83, R28, R27.reuse, 0x1, P6 ;  /* 0x0000001b1c537211 */ /* 0x080fe400030f0eff */
[-C--:B------:R-:W-:Y:S02]  /*24d0*/  LEA.HI.X.SX32 R205, R33, R27.reuse, 0x1, P4 ;  /* 0x0000001b21cd7211 */ /* 0x080fe400020f0eff */
[----:B------:R-:W-:Y:S01]  /*24e0*/  LEA.HI.X.SX32 R173, R71, R27, 0x1, P2 ;  /* 0x0000001b47ad7211 */ /* 0x000fe200010f0eff */
[----:B------:R-:W-:Y:S01]  /*24f0*/  STL.64 [R1], R82 ;  /* 0x0000005201007387 */ /* 0x000fe20000100a00 */
[----:B------:R-:W-:-:S02]  /*2500*/  IADD3 R162, P3, R162, R26, RZ ;  /* 0x0000001aa2a27210 */ /* 0x000fc40007f7e0ff */
[-C--:B------:R-:W-:Y:S01]  /*2510*/  IADD3 R28, P6, R63, R26.reuse, RZ ;  /* 0x0000001a3f1c7210 */ /* 0x080fe20007fde0ff */
[----:B------:R-:W-:Y:S01]  /*2520*/  STL.64 [R1+0x40], R74 ;  /* 0x0000404a01007387 */ /* 0x000fe20000100a00 */
[-C--:B------:R-:W-:Y:S02]  /*2530*/  IADD3 R202, P4, R35, R26.reuse, RZ ;  /* 0x0000001a23ca7210 */ /* 0x080fe40007f9e0ff */
[-C--:B------:R-:W-:Y:S02]  /*2540*/  LEA.HI.X.SX32 R71, R34, R27.reuse, 0x1, P5 ;  /* 0x0000001b22477211 */ /* 0x080fe400028f0eff */
[----:B------:R-:W-:Y:S02]  /*2550*/  IADD3 R34, P5, R42, R26, RZ ;  /* 0x0000001a2a227210 */ /* 0x000fe40007fbe0ff */
[-C--:B------:R-:W-:Y:S01]  /*2560*/  LEA.HI.X.SX32 R163, R32, R27.reuse, 0x1, P3 ;  /* 0x0000001b20a37211 */ /* 0x080fe200018f0eff */
[----:B------:R-:W-:Y:S01]  /*2570*/  STL.64 [R1+0x28], R70 ;  /* 0x0000284601007387 */ /* 0x000fe20000100a00 */
[----:B------:R-:W-:-:S02]  /*2580*/  LEA.HI.X.SX32 R29, R29, R27, 0x1, P6 ;  /* 0x0000001b1d1d7211 */ /* 0x000fc400030f0eff */
[-C--:B------:R-:W-:Y:S02]  /*2590*/  LEA.HI.X.SX32 R203, R46, R27.reuse, 0x1, P4 ;  /* 0x0000001b2ecb7211 */ /* 0x080fe400020f0eff */
[-C--:B------:R-:W-:Y:S02]  /*25a0*/  IADD3 R32, P3, R59, R26.reuse, RZ ;  /* 0x0000001a3b207210 */ /* 0x080fe40007f7e0ff */
[-C--:B------:R-:W-:Y:S02]  /*25b0*/  IADD3 R250, P6, R33, R26.reuse, RZ ;  /* 0x0000001a21fa7210 */ /* 0x080fe40007fde0ff */
[-C--:B------:R-:W-:Y:S02]  /*25c0*/  IADD3 R248, P4, R41, R26.reuse, RZ ;  /* 0x0000001a29f87210 */ /* 0x080fe40007f9e0ff */
[----:B------:R-:W-:Y:S02]  /*25d0*/  IADD3 R164, P2, R164, R26, RZ ;  /* 0x0000001aa4a47210 */ /* 0x000fe40007f5e0ff */
[----:B------:R-:W-:-:S02]  /*25e0*/  LEA.HI.X.SX32 R35, R35, R27, 0x1, P5 ;  /* 0x0000001b23237211 */ /* 0x000fc400028f0eff */
[-C--:B------:R-:W-:Y:S02]  /*25f0*/  IADD3 R200, P5, R39, R26.reuse, RZ ;  /* 0x0000001a27c87210 */ /* 0x080fe40007fbe0ff */
[-C--:B------:R-:W-:Y:S02]  /*2600*/  LEA.HI.X.SX32 R251, R36, R27.reuse, 0x1, P6 ;  /* 0x0000001b24fb7211 */ /* 0x080fe400030f0eff */
[-C--:B------:R-:W-:Y:S02]  /*2610*/  LEA.HI.X.SX32 R33, R44, R27.reuse, 0x1, P3 ;  /* 0x0000001b2c217211 */ /* 0x080fe400018f0eff */
[-C--:B------:R-:W-:Y:S02]  /*2620*/  LEA.HI.X.SX32 R249, R66, R27.reuse, 0x1, P4 ;  /* 0x0000001b42f97211 */ /* 0x080fe400020f0eff */
[----:B------:R-:W-:Y:S02]  /*2630*/  LEA.HI.X.SX32 R165, R60, R27, 0x1, P2 ;  /* 0x0000001b3ca57211 */ /* 0x000fe400010f0eff */
[----:B------:R-:W-:-:S02]  /*2640*/  IADD3 R36, P6, R37, R26, RZ ;  /* 0x0000001a25247210 */ /* 0x000fc40007fde0ff */
[-C--:B------:R-:W-:Y:S02]  /*2650*/  IADD3 R44, P4, R61, R26.reuse, RZ ;  /* 0x0000001a3d2c7210 */ /* 0x080fe40007f9e0ff */
[-C--:B------:R-:W-:Y:S02]  /*2660*/  IADD3 R30, P2, R30, R26.reuse, RZ ;  /* 0x0000001a1e1e7210 */ /* 0x080fe40007f5e0ff */
[-C--:B------:R-:W-:Y:S02]  /*2670*/  LEA.HI.X.SX32 R201, R41, R27.reuse, 0x1, P5 ;  /* 0x0000001b29c97211 */ /* 0x080fe400028f0eff */
[----:B------:R-:W-:Y:S02]  /*2680*/  IADD3 R198, P5, R43, R26, RZ ;  /* 0x0000001a2bc67210 */ /* 0x000fe40007fbe0ff */
[-C--:B------:R-:W-:Y:S02]  /*2690*/  LEA.HI.X.SX32 R37, R57, R27.reuse, 0x1, P6 ;  /* 0x0000001b39257211 */ /* 0x080fe400030f0eff */
[----:B------:R-:W-:-:S02]  /*26a0*/  LEA.HI.X.SX32 R45, R80, R27, 0x1, P4 ;  /* 0x0000001b502d7211 */ /* 0x000fc400020f0eff */
[-C--:B------:R-:W-:Y:S02]  /*26b0*/  LEA.HI.X.SX32 R31, R31, R27.reuse, 0x1, P2 ;  /* 0x0000001b1f1f7211 */ /* 0x080fe400010f0eff */
[-C--:B------:R-:W-:Y:S02]  /*26c0*/  IADD3 R42, P6, R48, R26.reuse, RZ ;  /* 0x0000001a302a7210 */ /* 0x080fe40007fde0ff */
[-C--:B------:R-:W-:Y:S02]  /*26d0*/  IADD3 R196, P4, R51, R26.reuse, RZ ;  /* 0x0000001a33c47210 */ /* 0x080fe40007f9e0ff */
[-C--:B------:R-:W-:Y:S02]  /*26e0*/  IADD3 R38, P2, R38, R26.reuse, RZ ;  /* 0x0000001a26267210 */ /* 0x080fe40007f5e0ff */
[----:B------:R-:W-:Y:S02]  /*26f0*/  LEA.HI.X.SX32 R199, R78, R27, 0x1, P5 ;  /* 0x0000001b4ec77211 */ /* 0x000fe400028f0eff */
[----:B------:R-:W-:-:S02]  /*2700*/  IADD3 R58, P5, R47, R26, RZ ;  /* 0x0000001a2f3a7210 */ /* 0x000fc40007fbe0ff */
[-C--:B------:R-:W-:Y:S02]  /*2710*/  IADD3 R40, P3, R40, R26.reuse, RZ ;  /* 0x0000001a28287210 */ /* 0x080fe40007f7e0ff */
[-C--:B------:R-:W-:Y:S02]  /*2720*/  LEA.HI.X.SX32 R43, R43, R27.reuse, 0x1, P6 ;  /* 0x0000001b2b2b7211 */ /* 0x080fe400030f0eff */
[-C--:B------:R-:W-:Y:S02]  /*2730*/  LEA.HI.X.SX32 R197, R49, R27.reuse, 0x1, P4 ;  /* 0x0000001b31c57211 */ /* 0x080fe400020f0eff */
[----:B------:R-:W-:Y:S02]  /*2740*/  LEA.HI.X.SX32 R39, R39, R27, 0x1, P2 ;  /* 0x0000001b27277211 */ /* 0x000fe400010f0eff */
[-C--:B------:R-:W-:Y:S02]  /*2750*/  IADD3 R244, P6, R49, R26.reuse, RZ ;  /* 0x0000001a31f47210 */ /* 0x080fe40007fde0ff */
[----:B------:R-:W-:-:S02]  /*2760*/  IADD3 R194, P4, R52, R26, RZ ;  /* 0x0000001a34c27210 */ /* 0x000fc40007f9e0ff */
[-C--:B------:R-:W-:Y:S02]  /*2770*/  IADD3 R46, P2, R68, R26.reuse, RZ ;  /* 0x0000001a442e7210 */ /* 0x080fe40007f5e0ff */
[-C--:B------:R-:W-:Y:S02]  /*2780*/  LEA.HI.X.SX32 R59, R88, R27.reuse, 0x1, P5 ;  /* 0x0000001b583b7211 */ /* 0x080fe400028f0eff */
[-C--:B------:R-:W-:Y:S02]  /*2790*/  IADD3 R50, P5, R84, R26.reuse, RZ ;  /* 0x0000001a54327210 */ /* 0x080fe40007fbe0ff */
[-C--:B------:R-:W-:Y:S01]  /*27a0*/  LEA.HI.X.SX32 R41, R76, R27.reuse, 0x1, P3 ;  /* 0x0000001b4c297211 */ /* 0x080fe200018f0eff */
[----:B------:R0:W-:Y:S01]  /*27b0*/  STL.64 [R1+0x20], R58 ;  /* 0x0000203a01007387 */ /* 0x0001e20000100a00 */
[----:B------:R-:W-:Y:S02]  /*27c0*/  IADD3 R48, P3, R72, R26, RZ ;  /* 0x0000001a48307210 */ /* 0x000fe40007f7e0ff */
[----:B------:R-:W-:-:S02]  /*27d0*/  LEA.HI.X.SX32 R245, R47, R27, 0x1, P6 ;  /* 0x0000001b2ff57211 */ /* 0x000fc400030f0eff */
[-C--:B------:R-:W-:Y:S02]  /*27e0*/  LEA.HI.X.SX32 R195, R93, R27.reuse, 0x1, P4 ;  /* 0x0000001b5dc37211 */ /* 0x080fe400020f0eff */
[-C--:B------:R-:W-:Y:S02]  /*27f0*/  LEA.HI.X.SX32 R47, R51, R27.reuse, 0x1, P2 ;  /* 0x0000001b332f7211 */ /* 0x080fe400010f0eff */
[-C--:B------:R-:W-:Y:S02]  /*2800*/  IADD3 R240, P4, R53, R26.reuse, RZ ;  /* 0x0000001a35f07210 */ /* 0x080fe40007f9e0ff */
[----:B------:R-:W-:Y:S02]  /*2810*/  LEA.HI.X.SX32 R51, R52, R27, 0x1, P5 ;  /* 0x0000001b34337211 */ /* 0x000fe400028f0eff */
[-C--:B------:R-:W-:Y:S02]  /*2820*/  IADD3 R192, P5, R54, R26.reuse, RZ ;  /* 0x0000001a36c07210 */ /* 0x080fe40007fbe0ff */
[----:B------:R-:W-:-:S02]  /*2830*/  IADD3 R150, P2, R150, R26, RZ ;  /* 0x0000001a96967210 */ /* 0x000fc40007f5e0ff */
[-C--:B------:R-:W-:Y:S02]  /*2840*/  LEA.HI.X.SX32 R49, R92, R27.reuse, 0x1, P3 ;  /* 0x0000001b5c317211 */ /* 0x080fe400018f0eff */
[-C--:B------:R-:W-:Y:S02]  /*2850*/  IADD3 R152, P3, R152, R26.reuse, RZ ;  /* 0x0000001a98987210 */ /* 0x080fe40007f7e0ff */
[-C--:B------:R-:W-:Y:S02]  /*2860*/  LEA.HI.X.SX32 R241, R95, R27.reuse, 0x1, P4 ;  /* 0x0000001b5ff17211 */ /* 0x080fe400020f0eff */
[-C--:B------:R-:W-:Y:S02]  /*2870*/  IADD3 R148, P6, R148, R26.reuse, RZ ;  /* 0x0000001a94947210 */ /* 0x080fe40007fde0ff */
[----:B------:R-:W-:Y:S02]  /*2880*/  IADD3 R190, P4, R55, R26, RZ ;  /* 0x0000001a37be7210 */ /* 0x000fe40007f9e0ff */
[----:B------:R-:W-:-:S02]  /*2890*/  LEA.HI.X.SX32 R193, R53, R27, 0x1, P5 ;  /* 0x0000001b35c17211 */ /* 0x000fc400028f0eff */
[-C--:B------:R-:W-:Y:S01]  /*28a0*/  IADD3 R66, P5, R56, R26.reuse, RZ ;  /* 0x0000001a38427210 */ /* 0x080fe20007fbe0ff */
[----:B------:R-:W-:Y:S01]  /*28b0*/  CS2R R52, SRZ ;  /* 0x0000000000347805 */ /* 0x000fe2000001ff00 */
[-C--:B------:R-:W-:Y:S02]  /*28c0*/  LEA.HI.X.SX32 R151, R54, R27.reuse, 0x1, P2 ;  /* 0x0000001b36977211 */ /* 0x080fe400010f0eff */
[-C--:B------:R-:W-:Y:S02]  /*28d0*/  LEA R62, P2, R188, R26.reuse, 0x2 ;  /* 0x0000001abc3e7211 */ /* 0x080fe400078410ff */
[-C--:B------:R-:W-:Y:S02]  /*28e0*/  LEA.HI.X.SX32 R153, R96, R27.reuse, 0x1, P3 ;  /* 0x0000001b60997211 */ /* 0x080fe400018f0eff */
[----:B------:R-:W-:Y:S02]  /*28f0*/  LEA.HI.X.SX32 R149, R94, R27, 0x1, P6 ;  /* 0x0000001b5e957211 */ /* 0x000fe400030f0eff */
[----:B------:R-:W-:-:S02]  /*2900*/  LEA R60, P3, R188, R26, 0x3 ;  /* 0x0000001abc3c7211 */ /* 0x000fc400078618ff */
[-C--:B------:R-:W-:Y:S02]  /*2910*/  LEA.HI.X.SX32 R191, R97, R27.reuse, 0x1, P4 ;  /* 0x0000001b61bf7211 */ /* 0x080fe400020f0eff */
[-C--:B------:R-:W-:Y:S02]  /*2920*/  IADD3 R154, P6, R154, R26.reuse, RZ ;  /* 0x0000001a9a9a7210 */ /* 0x080fe40007fde0ff */
[CC--:B0-----:R-:W-:Y:S02]  /*2930*/  LEA R58, P4, R188.reuse, R26.reuse, 0x4 ;  /* 0x0000001abc3a7211 */ /* 0x0c1fe400078820ff */
[-C--:B------:R-:W-:Y:S02]  /*2940*/  LEA.HI.X.SX32 R67, R188, R27.reuse, 0x1, P5 ;  /* 0x0000001bbc437211 */ /* 0x080fe400028f0eff */
[-C--:B------:R-:W-:Y:S02]  /*2950*/  LEA.HI.X.SX32 R63, R56, R27.reuse, 0x1, P2 ;  /* 0x0000001b383f7211 */ /* 0x080fe400010f0eff */
[-C--:B------:R-:W-:Y:S01]  /*2960*/  LEA.HI.X.SX32 R61, R102, R27.reuse, 0x1, P3 ;  /* 0x0000001b663d7211 */ /* 0x080fe200018f0eff */
[----:B------:R0:W-:Y:S01]  /*2970*/  STL.64 [R1+0x50], R66 ;  /* 0x0000504201007387 */ /* 0x0001e20000100a00 */
[-C--:B------:R-:W-:Y:S01]  /*2980*/  LEA.HI.X.SX32 R155, R55, R27.reuse, 0x1, P6 ;  /* 0x0000001b379b7211 */ /* 0x080fe200030f0eff */
[----:B------:R-:W-:Y:S01]  /*2990*/  CS2R R56, SRZ ;  /* 0x0000000000387805 */ /* 0x000fe2000001ff00 */
[----:B------:R-:W-:Y:S01]  /*29a0*/  LEA.HI.X.SX32 R59, R101, R27, 0x1, P4 ;  /* 0x0000001b653b7211 */ /* 0x000fe200020f0eff */
[----:B------:R1:W-:Y:S01]  /*29b0*/  STL.64 [R1+0x48], R62 ;  /* 0x0000483e01007387 */ /* 0x0003e20000100a00 */
[CC--:B------:R-:W-:Y:S01]  /*29c0*/  LEA R236, P6, R188.reuse, R26.reuse, 0x5 ;  /* 0x0000001abcec7211 */ /* 0x0c0fe200078c28ff */
[----:B------:R-:W-:Y:S01]  /*29d0*/  CS2R R54, SRZ ;  /* 0x0000000000367805 */ /* 0x000fe2000001ff00 */
[-C--:B------:R-:W-:Y:S01]  /*29e0*/  LEA R188, P5, R188, R26.reuse, 0x6 ;  /* 0x0000001abcbc7211 */ /* 0x080fe200078a30ff */
[----:B------:R2:W-:Y:S01]  /*29f0*/  STL.64 [R1+0x38], R60 ;  /* 0x0000383c01007387 */ /* 0x0005e20000100a00 */
[----:B------:R-:W-:-:S02]  /*2a00*/  IADD3 R156, P2, R156, R26, RZ ;  /* 0x0000001a9c9c7210 */ /* 0x000fc40007f5e0ff */
[----:B------:R-:W-:Y:S01]  /*2a10*/  LOP3.LUT R68, R8, 0x40, RZ, 0x3c, !PT ;  /* 0x0000004008447812 */ /* 0x000fe200078e3cff */
[----:B------:R3:W-:Y:S01]  /*2a20*/  STL.64 [R1+0x18], R58 ;  /* 0x0000183a01007387 */ /* 0x0007e20000100a00 */
[----:B------:R-:W-:Y:S01]  /*2a30*/  LOP3.LUT R4, R0, 0x40, RZ, 0x3c, !PT ;  /* 0x0000004000047812 */ /* 0x000fe200078e3cff */
[----:B0-----:R-:W-:Y:S01]  /*2a40*/  CS2R R66, SRZ ;  /* 0x0000000000427805 */ /* 0x001fe2000001ff00 */
[----:B------:R-:W-:Y:S01]  /*2a50*/  IADD3 R15, R15, -R22, RZ ;  /* 0x800000160f0f7210 */ /* 0x000fe20007ffe0ff */
[----:B-1----:R-:W-:Y:S01]  /*2a60*/  CS2R R62, SRZ ;  /* 0x00000000003e7805 */ /* 0x002fe2000001ff00 */
[C---:B------:R-:W-:Y:S02]  /*2a70*/  LOP3.LUT R16, R22.reuse, 0x10, RZ, 0x3c, !PT ;  /* 0x0000001016107812 */ /* 0x040fe400078e3cff */
[C---:B------:R-:W-:Y:S01]  /*2a80*/  LOP3.LUT R17, R22.reuse, 0x20, RZ, 0x3c, !PT ;  /* 0x0000002016117812 */ /* 0x040fe200078e3cff */
[----:B--2---:R-:W-:Y:S01]  /*2a90*/  CS2R R60, SRZ ;  /* 0x00000000003c7805 */ /* 0x004fe2000001ff00 */
[----:B------:R-:W-:-:S02]  /*2aa0*/  LOP3.LUT R18, R22, 0x30, RZ, 0x3c, !PT ;  /* 0x0000003016127812 */ /* 0x000fc400078e3cff */
[C---:B------:R-:W-:Y:S01]  /*2ab0*/  LOP3.LUT R19, R22.reuse, 0x40, RZ, 0x3c, !PT ;  /* 0x0000004016137812 */ /* 0x040fe200078e3cff */
[----:B---3--:R-:W-:Y:S01]  /*2ac0*/  CS2R R58, SRZ ;  /* 0x00000000003a7805 */ /* 0x008fe2000001ff00 */
[C---:B------:R-:W-:Y:S02]  /*2ad0*/  LOP3.LUT R20, R22.reuse, 0x50, RZ, 0x3c, !PT ;  /* 0x0000005016147812 */ /* 0x040fe400078e3cff */
[----:B------:R-:W-:Y:S02]  /*2ae0*/  LOP3.LUT R21, R22, 0x60, RZ, 0x3c, !PT ;  /* 0x0000006016157812 */ /* 0x000fe400078e3cff */
[C---:B------:R-:W-:Y:S02]  /*2af0*/  LOP3.LUT R70, R23.reuse, 0x20, RZ, 0x3c, !PT ;  /* 0x0000002017467812 */ /* 0x040fe400078e3cff */
[----:B------:R-:W-:Y:S02]  /*2b00*/  LOP3.LUT R68, R23, 0x60, RZ, 0x3c, !PT ;  /* 0x0000006017447812 */ /* 0x000fe400078e3cff */
[----:B------:R-:W-:-:S02]  /*2b10*/  LOP3.LUT P1, RZ, R103, 0x3, RZ, 0xc0, !PT ;  /* 0x0000000367ff7812 */ /* 0x000fc4000782c0ff */
[----:B------:R-:W-:Y:S02]  /*2b20*/  MOV R14, RZ ;  /* 0x000000ff000e7202 */ /* 0x000fe40000000f00 */
[----:B------:R-:W-:Y:S02]  /*2b30*/  MOV R6, 0xff800000 ;  /* 0xff80000000067802 */ /* 0x000fe40000000f00 */
[----:B------:R-:W-:Y:S02]  /*2b40*/  MOV R4, RZ ;  /* 0x000000ff00047202 */ /* 0x000fe40000000f00 */
[----:B------:R-:W-:Y:S02]  /*2b50*/  LOP3.LUT R22, R22, 0x70, RZ, 0x3c, !PT ;  /* 0x0000007016167812 */ /* 0x000fe400078e3cff */
[-C--:B------:R-:W-:Y:S02]  /*2b60*/  LEA.HI.X.SX32 R237, R100, R27.reuse, 0x1, P6 ;  /* 0x0000001b64ed7211 */ /* 0x080fe400030f0eff */
[----:B------:R-:W-:-:S02]  /*2b70*/  LEA.HI.X.SX32 R189, R99, R27, 0x1, P5 ;  /* 0x0000001b63bd7211 */ /* 0x000fc400028f0eff */
[----:B------:R-:W-:Y:S02]  /*2b80*/  LEA.HI.X.SX32 R157, R98, R27, 0x1, P2 ;  /* 0x0000001b629d7211 */ /* 0x000fe400010f0eff */
[----:B------:R-:W-:Y:S02]  /*2b90*/  LOP3.LUT R70, R9, 0x40, RZ, 0x3c, !PT ;  /* 0x0000004009467812 */ /* 0x000fe400078e3cff */
[----:B------:R-:W-:-:S04]  /*2ba0*/  LOP3.LUT R68, R12, 0x20, RZ, 0x3c, !PT ;  /* 0x000000200c447812 */ /* 0x000fc800078e3cff */
.L_x_1:
[----:B------:R-:W2:Y:S04]  /*2bb0*/  LDL.64 R70, [R1+0x238] ;  /* 0x0002380001467983 */ /* 0x000ea80000100a00 */
[----:B------:R-:W3:Y:S04]  /*2bc0*/  LDL.64 R72, [R1+0x240] ;  /* 0x0002400001487983 */ /* 0x000ee80000100a00 */
[----:B------:R-:W4:Y:S04]  /*2bd0*/  LDL.64 R80, [R1+0x248] ;  /* 0x0002480001507983 */ /* 0x000f280000100a00 */
[----:B------:R-:W5:Y:S04]  /*2be0*/  LDL.64 R88, [R1+0x230] ;  /* 0x0002300001587983 */ /* 0x000f680000100a00 */
        /* <DEDUP_REMOVED lines=38> */
[----:B------:R-:W5:Y:S01]  /*2e50*/  LDL.64 R140, [R1+0x78] ;  /* 0x00007800018c7983 */ /* 0x000f620000100a00 */
[----:B--2---:R-:W-:-:S04]  /*2e60*/  IMAD.WIDE R70, R13, 0x2, R70 ;  /* 0x000000020d467825 */ /* 0x004fc800078e0246 */
[----:B---3--:R-:W-:-:S04]  /*2e70*/  IMAD.WIDE R72, R13, 0x2, R72 ;  /* 0x000000020d487825 */ /* 0x008fc800078e0248 */
[C---:B----4-:R-:W-:Y:S01]  /*2e80*/  IMAD.WIDE R82, R13.reuse, 0x2, R80 ;  /* 0x000000020d527825 */ /* 0x050fe200078e0250 */
[----:B------:R5:W2:Y:S04]  /*2e90*/  LDG.E.U16 R95, [R72.64] ;  /* 0x00000004485f7981 */ /* 0x000aa8000c1e1500 */
[----:B------:R0:W3:Y:S04]  /*2ea0*/  LDG.E.U16 R81, [R70.64] ;  /* 0x0000000446517981 */ /* 0x0000e8000c1e1500 */
[----:B------:R1:W2:Y:S01]  /*2eb0*/  LDG.E.U16 R82, [R82.64] ;  /* 0x0000000452527981 */ /* 0x0002a2000c1e1500 */
[----:B-----5:R-:W-:-:S03]  /*2ec0*/  IMAD.WIDE R72, R13, 0x2, R100 ;  /* 0x000000020d487825 */ /* 0x020fc600078e0264 */
[----:B------:R-:W5:Y:S01]  /*2ed0*/  LDL.64 R100, [R1+0x1b0] ;  /* 0x0001b00001647983 */ /* 0x000f620000100a00 */
[----:B0-----:R-:W-:-:S04]  /*2ee0*/  IMAD.WIDE R70, R13, 0x2, R88 ;  /* 0x000000020d467825 */ /* 0x001fc800078e0258 */
[C---:B------:R-:W-:Y:S02]  /*2ef0*/  IMAD.WIDE R88, R13.reuse, 0x2, R84 ;  /* 0x000000020d587825 */ /* 0x040fe400078e0254 */
[----:B------:R-:W2:Y:S04]  /*2f00*/  LDL.64 R84, [R1+0x1c8] ;  /* 0x0001c80001547983 */ /* 0x000ea80000100a00 */
[----:B------:R0:W3:Y:S01]  /*2f10*/  LDG.E.U16 R70, [R70.64] ;  /* 0x0000000446467981 */ /* 0x0000e2000c1e1500 */
[----:B------:R-:W-:-:S03]  /*2f20*/  IMAD.WIDE R76, R13, 0x2, R76 ;  /* 0x000000020d4c7825 */ /* 0x000fc600078e024c */
[----:B------:R1:W3:Y:S01]  /*2f30*/  LDG.E.U16 R88, [R88.64] ;  /* 0x0000000458587981 */ /* 0x0002e2000c1e1500 */
[----:B------:R-:W-:-:S03]  /*2f40*/  IMAD.WIDE R74, R13, 0x2, R74 ;  /* 0x000000020d4a7825 */ /* 0x000fc600078e024a */
[----:B------:R1:W3:Y:S04]  /*2f50*/  LDG.E.U16 R94, [R76.64] ;  /* 0x000000044c5e7981 */ /* 0x0002e8000c1e1500 */
[----:B0-----:R0:W3:Y:S01]  /*2f60*/  LDG.E.U16 R71, [R72.64] ;  /* 0x0000000448477981 */ /* 0x0010e2000c1e1500 */
[----:B------:R-:W-:-:S03]  /*2f70*/  IMAD.WIDE R78, R13, 0x2, R78 ;  /* 0x000000020d4e7825 */ /* 0x000fc600078e024e */
[----:B------:R1:W3:Y:S01]  /*2f80*/  LDG.E.U16 R80, [R74.64] ;  /* 0x000000044a507981 */ /* 0x0002e2000c1e1500 */
[----:B0-----:R-:W-:-:S03]  /*2f90*/  IMAD.WIDE R72, R13, 0x2, R102 ;  /* 0x000000020d487825 */ /* 0x001fc600078e0266 */
[----:B------:R-:W3:Y:S01]  /*2fa0*/  LDL.64 R102, [R1+0x180] ;  /* 0x0001800001667983 */ /* 0x000ee20000100a00 */
[----:B-1----:R-:W-:-:S03]  /*2fb0*/  IMAD.WIDE R76, R13, 0x2, R104 ;  /* 0x000000020d4c7825 */ /* 0x002fc600078e0268 */
[----:B------:R-:W2:Y:S01]  /*2fc0*/  LDL.64 R104, [R1+0x190] ;  /* 0x0001900001687983 */ /* 0x000ea20000100a00 */
[----:B------:R-:W-:-:S03]  /*2fd0*/  IMAD.WIDE R68, R13, 0x2, R68 ;  /* 0x000000020d447825 */ /* 0x000fc600078e0244 */
[----:B------:R0:W2:Y:S01]  /*2fe0*/  LDG.E.U16 R72, [R72.64] ;  /* 0x0000000448487981 */ /* 0x0000a2000c1e1500 */
[----:B------:R-:W-:-:S03]  /*2ff0*/  IMAD.WIDE R74, R13, 0x2, R92 ;  /* 0x000000020d4a7825 */ /* 0x000fc600078e025c */
[----:B------:R1:W2:Y:S01]  /*3000*/  LDG.E.U16 R93, [R78.64] ;  /* 0x000000044e5d7981 */ /* 0x0002a2000c1e1500 */
[----:B------:R-:W-:-:S03]  /*3010*/  IMAD.WIDE R90, R13, 0x2, R90 ;  /* 0x000000020d5a7825 */ /* 0x000fc600078e025a */
[----:B------:R0:W2:Y:S01]  /*3020*/  LDG.E.U16 R68, [R68.64] ;  /* 0x0000000444447981 */ /* 0x0000a2000c1e1500 */
[----:B------:R-:W-:-:S03]  /*3030*/  IMAD.WIDE R86, R13, 0x2, R86 ;  /* 0x000000020d567825 */ /* 0x000fc600078e0256 */
[----:B------:R2:W2:Y:S04]  /*3040*/  LDG.E.U16 R74, [R74.64] ;  /* 0x000000044a4a7981 */ /* 0x0004a8000c1e1500 */
[----:B-1----:R1:W2:Y:S04]  /*3050*/  LDG.E.U16 R79, [R76.64] ;  /* 0x000000044c4f7981 */ /* 0x0022a8000c1e1500 */
[----:B0-----:R0:W2:Y:S01]  /*3060*/  LDG.E.U16 R69, [R90.64] ;  /* 0x000000045a457981 */ /* 0x0010a2000c1e1500 */
[----:B------:R-:W-:-:S03]  /*3070*/  IMAD.WIDE R96, R13, 0x2, R96 ;  /* 0x000000020d607825 */ /* 0x000fc600078e0260 */
[----:B------:R2:W2:Y:S01]  /*3080*/  LDG.E.U16 R86, [R86.64] ;  /* 0x0000000456567981 */ /* 0x0004a2000c1e1500 */
[----:B-1----:R-:W-:-:S03]  /*3090*/  IMAD.WIDE R76, R13, 0x2, R116 ;  /* 0x000000020d4c7825 */ /* 0x002fc600078e0274 */
[----:B------:R1:W2:Y:S04]  /*30a0*/  LDG.E.U16 R78, [R96.64] ;  /* 0x00000004604e7981 */ /* 0x0002a8000c1e1500 */
[----:B0-----:R0:W2:Y:S01]  /*30b0*/  LDG.E.U16 R91, [R76.64] ;  /* 0x000000044c5b7981 */ /* 0x0010a2000c1e1500 */
[----:B------:R-:W-:-:S03]  /*30c0*/  IMAD.WIDE R98, R13, 0x2, R98 ;  /* 0x000000020d627825 */ /* 0x000fc600078e0262 */
[----:B------:R-:W2:Y:S01]  /*30d0*/  LDL.64 R116, [R1+0x138] ;  /* 0x0001380001747983 */ /* 0x000ea20000100a00 */
[----:B-1----:R-:W-:-:S03]  /*30e0*/  IMAD.WIDE R96, R13, 0x2, R108 ;  /* 0x000000020d607825 */ /* 0x002fc600078e026c */
[----:B------:R1:W2:Y:S01]  /*30f0*/  LDG.E.U16 R92, [R98.64] ;  /* 0x00000004625c7981 */ /* 0x0002a2000c1e1500 */
[----:B0-----:R-:W-:-:S03]  /*3100*/  IMAD.WIDE R76, R13, 0x2, R110 ;  /* 0x000000020d4c7825 */ /* 0x001fc600078e026e */
[----:B------:R-:W2:Y:S04]  /*3110*/  LDL.64 R110, [R1+0x150] ;  /* 0x00015000016e7983 */ /* 0x000ea80000100a00 */
[----:B------:R-:W2:Y:S01]  /*3120*/  LDL.64 R108, [R1+0x160] ;  /* 0x00016000016c7983 */ /* 0x000ea20000100a00 */
[----:B-1----:R-:W-:-:S03]  /*3130*/  IMAD.WIDE R98, R13, 0x2, R114 ;  /* 0x000000020d627825 */ /* 0x002fc600078e0272 */
[----:B------:R-:W2:Y:S04]  /*3140*/  LDL.64 R114, [R1+0x130] ;  /* 0x0001300001727983 */ /* 0x000ea80000100a00 */
[----:B------:R0:W2:Y:S04]  /*3150*/  LDG.E.U16 R77, [R76.64] ;  /* 0x000000044c4d7981 */ /* 0x0000a8000c1e1500 */
[----:B------:R1:W2:Y:S04]  /*3160*/  LDG.E.U16 R90, [R98.64] ;  /* 0x00000004625a7981 */ /* 0x0002a8000c1e1500 */
[----:B------:R0:W2:Y:S01]  /*3170*/  LDG.E.U16 R96, [R96.64] ;  /* 0x0000000460607981 */ /* 0x0000a2000c1e1500 */
[----:B-----5:R-:W-:-:S05]  /*3180*/  IMAD.WIDE R100, R13, 0x2, R100 ;  /* 0x000000020d647825 */ /* 0x020fca00078e0264 */
[----:B------:R5:W4:Y:S01]  /*3190*/  LDG.E.U16 R73, [R100.64] ;  /* 0x0000000464497981 */ /* 0x000b22000c1e1500 */
[----:B--2---:R-:W-:-:S05]  /*31a0*/  IMAD.WIDE R84, R13, 0x2, R84 ;  /* 0x000000020d547825 */ /* 0x004fca00078e0254 */
[----:B------:R2:W4:Y:S01]  /*31b0*/  LDG.E.U16 R87, [R84.64] ;  /* 0x0000000454577981 */ /* 0x000522000c1e1500 */
[----:B-----5:R-:W-:-:S03]  /*31c0*/  IMAD.WIDE R100, R13, 0x2, R122 ;  /* 0x000000020d647825 */ /* 0x020fc600078e027a */
[----:B------:R-:W5:Y:S04]  /*31d0*/  LDL.64 R122, [R1+0x118] ;  /* 0x00011800017a7983 */ /* 0x000f680000100a00 */
[----:B------:R1:W4:Y:S01]  /*31e0*/  LDG.E.U16 R75, [R100.64] ;  /* 0x00000004644b7981 */ /* 0x000322000c1e1500 */
[----:B--2---:R-:W-:-:S03]  /*31f0*/  IMAD.WIDE R84, R13, 0x2, R112 ;  /* 0x000000020d547825 */ /* 0x004fc600078e0270 */
[----:B------:R-:W2:Y:S04]  /*3200*/  LDL.64 R112, [R1+0x128] ;  /* 0x0001280001707983 */ /* 0x000ea80000100a00 */
[----:B0-----:R0:W4:Y:S01]  /*3210*/  LDG.E.U16 R76, [R84.64] ;  /* 0x00000004544c7981 */ /* 0x001122000c1e1500 */
[----:B---3--:R-:W-:-:S05]  /*3220*/  IMAD.WIDE R102, R13, 0x2, R102 ;  /* 0x000000020d667825 */ /* 0x008fca00078e0266 */
[----:B------:R3:W4:Y:S01]  /*3230*/  LDG.E.U16 R89, [R102.64] ;  /* 0x0000000466597981 */ /* 0x000722000c1e1500 */
[----:B0-----:R-:W-:-:S03]  /*3240*/  IMAD.WIDE R84, R13, 0x2, R106 ;  /* 0x000000020d547825 */ /* 0x001fc600078e026a */
[----:B------:R-:W4:Y:S01]  /*3250*/  LDL.64 R106, [R1+0x120] ;  /* 0x00012000016a7983 */ /* 0x000f220000100a00 */
[----:B-1----:R-:W-:-:S03]  /*3260*/  IMAD.WIDE R100, R13, 0x2, R118 ;  /* 0x000000020d647825 */ /* 0x002fc600078e0276 */
[----:B------:R-:W4:Y:S01]  /*3270*/  LDL.64 R118, [R1+0xb0] ;  /* 0x0000b00001767983 */ /* 0x000f220000100a00 */
[----:B---3--:R-:W-:-:S03]  /*3280*/  IMAD.WIDE R102, R13, 0x2, R132 ;  /* 0x000000020d667825 */ /* 0x008fc600078e0284 */
[----:B------:R-:W3:Y:S01]  /*3290*/  LDL.64 R132, [R1+0x90] ;  /* 0x0000900001847983 */ /* 0x000ee20000100a00 */
[----:B------:R-:W-:-:S03]  /*32a0*/  IMAD.WIDE R98, R13, 0x2, R120 ;  /* 0x000000020d627825 */ /* 0x000fc600078e0278 */
[----:B------:R0:W3:Y:S01]  /*32b0*/  LDG.E.U16 R85, [R84.64] ;  /* 0x0000000454557981 */ /* 0x0000e2000c1e1500 */
[----:B------:R-:W-:-:S03]  /*32c0*/  IMAD.WIDE R104, R13, 0x2, R104 ;  /* 0x000000020d687825 */ /* 0x000fc600078e0268 */
[----:B------:R-:W3:Y:S04]  /*32d0*/  LDL.64 R120, [R1+0xd0] ;  /* 0x0000d00001787983 */ /* 0x000ee80000100a00 */
[----:B------:R2:W3:Y:S04]  /*32e0*/  LDG.E.U16 R83, [R104.64] ;  /* 0x0000000468537981 */ /* 0x0004e8000c1e1500 */
[----:B0-----:R0:W3:Y:S04]  /*32f0*/  LDG.E.U16 R84, [R98.64] ;  /* 0x0000000462547981 */ /* 0x0010e8000c1e1500 */
[----:B------:R1:W3:Y:S01]  /*3300*/  LDG.E.U16 R97, [R102.64] ;  /* 0x0000000466617981 */ /* 0x0002e2000c1e1500 */
[----:B0-----:R-:W-:-:S03]  /*3310*/  IMAD.WIDE R98, R13, 0x2, R126 ;  /* 0x000000020d627825 */ /* 0x001fc600078e027e */
[----:B------:R-:W3:Y:S01]  /*3320*/  LDL.64 R126, [R1+0x108] ;  /* 0x00010800017e7983 */ /* 0x000ee20000100a00 */
[----:B------:R-:W-:-:S06]  /*3330*/  IMAD.WIDE R110, R13, 0x2, R110 ;  /* 0x000000020d6e7825 */ /* 0x000fcc00078e026e */
[----:B------:R0:W3:Y:S01]  /*3340*/  LDG.E.U16 R110, [R110.64] ;  /* 0x000000046e6e7981 */ /* 0x0000e2000c1e1500 */
[----:B------:R-:W-:-:S04]  /*3350*/  IMAD.WIDE R108, R13, 0x2, R108 ;  /* 0x000000020d6c7825 */ /* 0x000fc800078e026c */
[C---:B-1----:R-:W-:Y:S02]  /*3360*/  IMAD.WIDE R102, R13.reuse, 0x2, R114 ;  /* 0x000000020d667825 */ /* 0x042fe400078e0272 */
[----:B------:R1:W3:Y:S04]  /*3370*/  LDG.E.U16 R108, [R108.64] ;  /* 0x000000046c6c7981 */ /* 0x0002e8000c1e1500 */
[----:B0-----:R0:W3:Y:S04]  /*3380*/  LDG.E.U16 R111, [R98.64] ;  /* 0x00000004626f7981 */ /* 0x0010e8000c1e1500 */
[----:B------:R0:W3:Y:S04]  /*3390*/  LDG.E.U16 R114, [R102.64] ;  /* 0x0000000466727981 */ /* 0x0000e8000c1e1500 */
[----:B-1----:R1:W3:Y:S01]  /*33a0*/  LDG.E.U16 R109, [R100.64] ;  /* 0x00000004646d7981 */ /* 0x0022e2000c1e1500 */
[----:B0-----:R-:W-:-:S03]  /*33b0*/  IMAD.WIDE R98, R13, 0x2, R124 ;  /* 0x000000020d627825 */ /* 0x001fc600078e027c */
[----:B------:R-:W3:Y:S01]  /*33c0*/  LDL.64 R124, [R1+0xe8] ;  /* 0x0000e800017c7983 */ /* 0x000ee20000100a00 */
[----:B------:R-:W-:-:S03]  /*33d0*/  IMAD.WIDE R102, R13, 0x2, R128 ;  /* 0x000000020d667825 */ /* 0x000fc600078e0280 */
[----:B------:R-:W3:Y:S01]  /*33e0*/  LDL.64 R128, [R1+0xe0] ;  /* 0x0000e00001807983 */ /* 0x000ee20000100a00 */
[----:B-1----:R-:W-:-:S04]  /*33f0*/  IMAD.WIDE R100, R13, 0x2, R116 ;  /* 0x000000020d647825 */ /* 0x002fc800078e0274 */
[C---:B--2---:R-:W-:Y:S02]  /*3400*/  IMAD.WIDE R104, R13.reuse, 0x2, R112 ;  /* 0x000000020d687825 */ /* 0x044fe400078e0270 */
[----:B------:R5:W2:Y:S04]  /*3410*/  LDG.E.U16 R112, [R98.64] ;  /* 0x0000000462707981 */ /* 0x000aa8000c1e1500 */
[----:B------:R0:W2:Y:S04]  /*3420*/  LDG.E.U16 R113, [R100.64] ;  /* 0x0000000464717981 */ /* 0x0000a8000c1e1500 */
[----:B------:R1:W2:Y:S01]  /*3430*/  LDG.E.U16 R115, [R104.64] ;  /* 0x0000000468737981 */ /* 0x0002a2000c1e1500 */
[----:B-----5:R-:W-:-:S03]  /*3440*/  IMAD.WIDE R98, R13, 0x2, R122 ;  /* 0x000000020d627825 */ /* 0x020fc600078e027a */
[----:B------:R-:W5:Y:S01]  /*3450*/  LDL.64 R122, [R1+0xc8] ;  /* 0x0000c800017a7983 */ /* 0x000f620000100a00 */
[----:B0-----:R-:W-:-:S03]  /*3460*/  IMAD.WIDE R100, R13, 0x2, R130 ;  /* 0x000000020d647825 */ /* 0x001fc600078e0282 */
[----:B------:R-:W2:Y:S04]  /*3470*/  LDL.64 R130, [R1+0x100] ;  /* 0x0001000001827983 */ /* 0x000ea80000100a00 */
[----:B------:R3:W2:Y:S01]  /*3480*/  LDG.E.U16 R117, [R98.64] ;  /* 0x0000000462757981 */ /* 0x0006a2000c1e1500 */
[----:B----4-:R-:W-:-:S05]  /*3490*/  IMAD.WIDE R106, R13, 0x2, R106 ;  /* 0x000000020d6a7825 */ /* 0x010fca00078e026a */
[----:B------:R0:W4:Y:S01]  /*34a0*/  LDG.E.U16 R116, [R106.64] ;  /* 0x000000046a747981 */ /* 0x000122000c1e1500 */
[----:B---3--:R-:W-:-:S03]  /*34b0*/  IMAD.WIDE R98, R13, 0x2, R132 ;  /* 0x000000020d627825 */ /* 0x008fc600078e0284 */
[----:B------:R-:W3:Y:S01]  /*34c0*/  LDL.64 R132, [R1+0xf8] ;  /* 0x0000f80001847983 */ /* 0x000ee20000100a00 */
[----:B0-----:R-:W-:-:S03]  /*34d0*/  IMAD.WIDE R106, R13, 0x2, R118 ;  /* 0x000000020d6a7825 */ /* 0x001fc600078e0276 */
[----:B------:R0:W2:Y:S01]  /*34e0*/  LDG.E.U16 R118, [R100.64] ;  /* 0x0000000464767981 */ /* 0x0000a2000c1e1500 */
[----:B-1----:R-:W-:-:S03]  /*34f0*/  IMAD.WIDE R104, R13, 0x2, R120 ;  /* 0x000000020d687825 */ /* 0x002fc600078e0278 */
[----:B------:R1:W3:Y:S04]  /*3500*/  LDG.E.U16 R119, [R102.64] ;  /* 0x0000000466777981 */ /* 0x0002e8000c1e1500 */
[----:B------:R1:W3:Y:S01]  /*3510*/  LDG.E.U16 R120, [R104.64] ;  /* 0x0000000468787981 */ /* 0x0002e2000c1e1500 */
[----:B0-----:R-:W-:-:S03]  /*3520*/  IMAD.WIDE R100, R13, 0x2, R138 ;  /* 0x000000020d647825 */ /* 0x001fc600078e028a */
[----:B------:R-:W3:Y:S01]  /*3530*/  LDL.64 R138, [R1+0x58] ;  /* 0x00005800018a7983 */ /* 0x000ee20000100a00 */
[----:B-1----:R-:W-:-:S03]  /*3540*/  IMAD.WIDE R102, R13, 0x2, R126 ;  /* 0x000000020d667825 */ /* 0x002fc600078e027e */
[----:B------:R5:W3:Y:S01]  /*3550*/  LDG.E.U16 R121, [R106.64] ;  /* 0x000000046a797981 */ /* 0x000ae2000c1e1500 */
[----:B------:R-:W-:-:S03]  /*3560*/  IMAD.WIDE R104, R13, 0x2, R124 ;  /* 0x000000020d687825 */ /* 0x000fc600078e027c */
[----:B------:R0:W4:Y:S04]  /*3570*/  LDG.E.U16 R124, [R102.64] ;  /* 0x00000004667c7981 */ /* 0x000128000c1e1500 */
[----:B------:R2:W4:Y:S01]  /*3580*/  LDG.E.U16 R125, [R104.64] ;  /* 0x00000004687d7981 */ /* 0x000522000c1e1500 */
[----:B0-----:R-:W-:-:S04]  /*3590*/  IMAD.WIDE R102, R13, 0x2, R214 ;  /* 0x000000020d667825 */ /* 0x001fc800078e02d6 */
[C---:B-----5:R-:W-:Y:S02]  /*35a0*/  IMAD.WIDE R106, R13.reuse, 0x2, R122 ;  /* 0x000000020d6a7825 */ /* 0x060fe400078e027a */
[----:B------:R0:W5:Y:S04]  /*35b0*/  LDG.E.U16 R122, [R98.64] ;  /* 0x00000004627a7981 */ /* 0x000168000c1e1500 */
[----:B------:R1:W4:Y:S04]  /*35c0*/  LDG.E.U16 R123, [R100.64] ;  /* 0x00000004647b7981 */ /* 0x000328000c1e1500 */
[----:B------:R1:W4:Y:S01]  /*35d0*/  LDG.E.U16 R126, [R106.64] ;  /* 0x000000046a7e7981 */ /* 0x000322000c1e1500 */
[----:B0-----:R-:W-:-:S04]  /*35e0*/  IMAD.WIDE R98, R13, 0x2, R222 ;  /* 0x000000020d627825 */ /* 0x001fc800078e02de */
[C---:B-1----:R-:W-:Y:S01]  /*35f0*/  IMAD.WIDE R100, R13.reuse, 0x2, R218 ;  /* 0x000000020d647825 */ /* 0x042fe200078e02da */
[----:B------:R0:W4:Y:S03]  /*3600*/  LDG.E.U16 R127, [R98.64] ;  /* 0x00000004627f7981 */ /* 0x000126000c1e1500 */
[C---:B------:R-:W-:Y:S02]  /*3610*/  IMAD.WIDE R106, R13.reuse, 0x2, R128 ;  /* 0x000000020d6a7825 */ /* 0x040fe400078e0280 */
[----:B------:R1:W4:Y:S04]  /*3620*/  LDG.E.U16 R128, [R100.64] ;  /* 0x0000000464807981 */ /* 0x000328000c1e1500 */
[----:B------:R1:W4:Y:S01]  /*3630*/  LDG.E.U16 R129, [R102.64] ;  /* 0x0000000466817981 */ /* 0x000322000c1e1500 */
[----:B--2---:R-:W-:-:S03]  /*3640*/  IMAD.WIDE R104, R13, 0x2, R130 ;  /* 0x000000020d687825 */ /* 0x004fc600078e0282 */
[----:B------:R3:W2:Y:S01]  /*3650*/  LDG.E.U16 R131, [R106.64] ;  /* 0x000000046a837981 */ /* 0x0006a2000c1e1500 */
[----:B0-----:R-:W-:-:S03]  /*3660*/  IMAD.WIDE R98, R13, 0x2, R210 ;  /* 0x000000020d627825 */ /* 0x001fc600078e02d2 */
[----:B------:R0:W2:Y:S01]  /*3670*/  LDG.E.U16 R130, [R104.64] ;  /* 0x0000000468827981 */ /* 0x0000a2000c1e1500 */
[----:B-1----:R-:W-:-:S04]  /*3680*/  IMAD.WIDE R100, R13, 0x2, R206 ;  /* 0x000000020d647825 */ /* 0x002fc800078e02ce */
[----:B------:R-:W-:-:S04]  /*3690*/  IMAD.WIDE R102, R13, 0x2, R136 ;  /* 0x000000020d667825 */ /* 0x000fc800078e0288 */
[C---:B---3--:R-:W-:Y:S02]  /*36a0*/  IMAD.WIDE R106, R13.reuse, 0x2, R132 ;  /* 0x000000020d6a7825 */ /* 0x048fe400078e0284 */
[----:B------:R1:W3:Y:S02]  /*36b0*/  LDG.E.U16 R132, [R98.64] ;  /* 0x0000000462847981 */ /* 0x0002e4000c1e1500 */
[C---:B0-----:R-:W-:Y:S02]  /*36c0*/  IMAD.WIDE R104, R13.reuse, 0x2, R134 ;  /* 0x000000020d687825 */ /* 0x041fe400078e0286 */
[----:B------:R0:W2:Y:S04]  /*36d0*/  LDG.E.U16 R133, [R100.64] ;  /* 0x0000000464857981 */ /* 0x0000a8000c1e1500 */
[----:B------:R0:W2:Y:S04]  /*36e0*/  LDG.E.U16 R134, [R102.64] ;  /* 0x0000000466867981 */ /* 0x0000a8000c1e1500 */
[----:B------:R0:W2:Y:S01]  /*36f0*/  LDG.E.U16 R135, [R104.64] ;  /* 0x0000000468877981 */ /* 0x0000a2000c1e1500 */
[----:B-1----:R-:W-:-:S03]  /*3700*/  IMAD.WIDE R98, R13, 0x2, R146 ;  /* 0x000000020d627825 */ /* 0x002fc600078e0292 */
[----:B------:R1:W2:Y:S01]  /*3710*/  LDG.E.U16 R136, [R106.64] ;  /* 0x000000046a887981 */ /* 0x0002a2000c1e1500 */
[----:B0-----:R-:W-:-:S03]  /*3720*/  IMAD.WIDE R100, R13, 0x2, R144 ;  /* 0x000000020d647825 */ /* 0x001fc600078e0290 */
[----:B------:R-:W2:Y:S01]  /*3730*/  LDG.E.U16 R98, [R98.64] ;  /* 0x0000000462627981 */ /* 0x000ea2000c1e1500 */
[----:B------:R-:W-:-:S03]  /*3740*/  IMAD.WIDE R102, R13, 0x2, R142 ;  /* 0x000000020d667825 */ /* 0x000fc600078e028e */
[----:B------:R-:W2:Y:S01]  /*3750*/  LDG.E.U16 R100, [R100.64] ;  /* 0x0000000464647981 */ /* 0x000ea2000c1e1500 */
[----:B------:R-:W-:-:S03]  /*3760*/  IMAD.WIDE R104, R13, 0x2, R140 ;  /* 0x000000020d687825 */ /* 0x000fc600078e028c */
[----:B------:R-:W2:Y:S01]  /*3770*/  LDG.E.U16 R102, [R102.64] ;  /* 0x0000000466667981 */ /* 0x000ea2000c1e1500 */
[----:B-1----:R-:W-:-:S03]  /*3780*/  IMAD.WIDE R106, R13, 0x2, R138 ;  /* 0x000000020d6a7825 */ /* 0x002fc600078e028a */
[----:B------:R-:W2:Y:S04]  /*3790*/  LDG.E.U16 R104, [R104.64] ;  /* 0x0000000468687981 */ /* 0x000ea8000c1e1500 */
[----:B------:R-:W2:Y:S04]  /*37a0*/  LDG.E.U16 R106, [R106.64] ;  /* 0x000000046a6a7981 */ /* 0x000ea8000c1e1500 */
[----:B------:R-:W-:Y:S01]  /*37b0*/  BAR.SYNC.DEFER_BLOCKING 0x0 ;  /* 0x0000000000007b1d */ /* 0x000fe20000010000 */
[C---:B------:R-:W-:Y:S02]  /*37c0*/  LOP3.LUT R138, R0.reuse, 0x40, RZ, 0x3c, !PT ;  /* 0x00000040008a7812 */ /* 0x040fe400078e3cff */
[----:B------:R-:W-:-:S03]  /*37d0*/  LOP3.LUT R137, R0, 0x60, RZ, 0x3c, !PT ;  /* 0x0000006000897812 */ /* 0x000fc600078e3cff */
[----:B------:R-:W-:Y:S04]  /*37e0*/  STS.U16 [R0], R68 ;  /* 0x0000004400007388 */ /* 0x000fe80000000400 */
        /* <DEDUP_REMOVED lines=12> */
[----:B------:R-:W-:Y:S01]  /*38b0*/  STS.U16 [R0+0x3400], R121 ;  /* 0x0034007900007388 */ /* 0x000fe20000000400 */
[----:B------:R-:W-:-:S03]  /*38c0*/  LOP3.LUT R144, R12, 0x20, RZ, 0x3c, !PT ;  /* 0x000000200c907812 */ /* 0x000fc600078e3cff */
[----:B-----5:R-:W-:Y:S04]  /*38d0*/  STS.U16 [R0+0x3800], R122 ;  /* 0x0038007a00007388 */ /* 0x020fe80000000400 */
[----:B----4-:R-:W-:Y:S04]  /*38e0*/  STS.U16 [R0+0x3c00], R123 ;  /* 0x003c007b00007388 */ /* 0x010fe80000000400 */
        /* <DEDUP_REMOVED lines=26> */
[----:B--2---:R-:W-:Y:S04]  /*3a90*/  STS.U16 [R138+0x2a00], R130 ;  /* 0x002a00828a007388 */ /* 0x004fe80000000400 */
[----:B------:R-:W-:Y:S04]  /*3aa0*/  STS.U16 [R138+0x2e00], R131 ;  /* 0x002e00838a007388 */ /* 0x000fe80000000400 */
[----:B---3--:R-:W-:Y:S04]  /*3ab0*/  STS.U16 [R138+0x3200], R132 ;  /* 0x003200848a007388 */ /* 0x008fe80000000400 */
        /* <DEDUP_REMOVED lines=19> */
[----:B------:R-:W-:Y:S06]  /*3bf0*/  BAR.SYNC.DEFER_BLOCKING 0x0 ;  /* 0x0000000000007b1d */ /* 0x000fec0000010000 */
[----:B------:R-:W-:Y:S04]  /*3c00*/  LDSM.16.MT88.4 R140, [R12+0x6000] ;  /* 0x006000000c8c783b */ /* 0x000fe80000004200 */
[----:B------:R-:W1:Y:S04]  /*3c10*/  LDSM.16.M88.4 R112, [R8] ;  /* 0x000000000870783b */ /* 0x000e680000000200 */
[----:B------:R-:W2:Y:S04]  /*3c20*/  LDSM.16.MT88.4 R92, [R144+0x6000] ;  /* 0x00600000905c783b */ /* 0x000ea80000004200 */
[----:B------:R-:W3:Y:S04]  /*3c30*/  LDSM.16.M88.4 R68, [R8+0x1000] ;  /* 0x001000000844783b */ /* 0x000ee80000000200 */
[----:B------:R-:W4:Y:S04]  /*3c40*/  LDSM.16.M88.4 R72, [R8+0x2000] ;  /* 0x002000000848783b */ /* 0x000f280000000200 */
[----:B------:R-:W5:Y:S04]  /*3c50*/  LDSM.16.M88.4 R76, [R8+0x3000] ;  /* 0x00300000084c783b */ /* 0x000f680000000200 */
[----:B------:R-:W4:Y:S04]  /*3c60*/  LDSM.16.MT88.4 R136, [R12+0x6400] ;  /* 0x006400000c88783b */ /* 0x000f280000004200 */
[----:B------:R-:W4:Y:S01]  /*3c70*/  LDSM.16.MT88.4 R80, [R144+0x6400] ;  /* 0x006400009050783b */ /* 0x000f220000004200 */
[----:B0-----:R-:W-:-:S03]  /*3c80*/  LOP3.LUT R124, R8, 0x40, RZ, 0x3c, !PT ;  /* 0x00000040087c7812 */ /* 0x001fc600078e3cff */
[----:B------:R-:W-:Y:S04]  /*3c90*/  LDSM.16.MT88.4 R96, [R12+0x6800] ;  /* 0x006800000c60783b */ /* 0x000fe80000004200 */
[----:B------:R-:W0:Y:S04]  /*3ca0*/  LDSM.16.M88.4 R100, [R124] ;  /* 0x000000007c64783b */ /* 0x000e280000000200 */
[----:B------:R-:W0:Y:S01]  /*3cb0*/  LDSM.16.MT88.4 R108, [R144+0x6800] ;  /* 0x00680000906c783b */ /* 0x000e220000004200 */
[-C--:B-1----:R-:W-:Y:S03]  /*3cc0*/  HMMA.16816.F32 R104, R140, R112.reuse, RZ ;  /* 0x000000708c68723c */ /* 0x082fe600000018ff */
[----:B------:R-:W-:Y:S04]  /*3cd0*/  LDSM.16.M88.4 R120, [R124+0x2000] ;  /* 0x002000007c78783b */ /* 0x000fe80000000200 */
[----:B------:R-:W-:Y:S01]  /*3ce0*/  LDSM.16.MT88.4 R144, [R144+0x6c00] ;  /* 0x006c00009090783b */ /* 0x000fe20000004200 */
[----:B--2---:R-:W-:Y:S08]  /*3cf0*/  HMMA.16816.F32 R116, R92, R112, RZ ;  /* 0x000000705c74723c */ /* 0x004ff000000018ff */
[C---:B---3--:R-:W-:Y:S08]  /*3d00*/  HMMA.16816.F32 R128, R140.reuse, R68, RZ ;  /* 0x000000448c80723c */ /* 0x048ff000000018ff */
[----:B----4-:R-:W-:Y:S08]  /*3d10*/  HMMA.16816.F32 R132, R140, R72, RZ ;  /* 0x000000488c84723c */ /* 0x010ff000000018ff */
[----:B------:R-:W-:Y:S08]  /*3d20*/  HMMA.16816.F32 R84, R92, R68, RZ ;  /* 0x000000445c54723c */ /* 0x000ff000000018ff */
[----:B-----5:R-:W-:Y:S08]  /*3d30*/  HMMA.16816.F32 R140, R140, R76, RZ ;  /* 0x0000004c8c8c723c */ /* 0x020ff000000018ff */
[-C--:B------:R-:W-:Y:S08]  /*3d40*/  HMMA.16816.F32 R104, R136, R114.reuse, R104 ;  /* 0x000000728868723c */ /* 0x080ff00000001868 */
[----:B------:R-:W-:Y:S01]  /*3d50*/  HMMA.16816.F32 R112, R80, R114, R116 ;  /* 0x000000725070723c */ /* 0x000fe20000001874 */
[----:B------:R-:W1:Y:S04]  /*3d60*/  LDSM.16.M88.4 R116, [R124+0x1000] ;  /* 0x001000007c74783b */ /* 0x000e680000000200 */
[----:B------:R-:W2:Y:S03]  /*3d70*/  LDSM.16.M88.4 R124, [R124+0x3000] ;  /* 0x003000007c7c783b */ /* 0x000ea60000000200 */
[C---:B------:R-:W-:Y:S08]  /*3d80*/  HMMA.16816.F32 R88, R92.reuse, R72, RZ ;  /* 0x000000485c58723c */ /* 0x040ff000000018ff */
[----:B------:R-:W-:Y:S08]  /*3d90*/  HMMA.16816.F32 R92, R92, R76, RZ ;  /* 0x0000004c5c5c723c */ /* 0x000ff000000018ff */
[C---:B------:R-:W-:Y:S08]  /*3da0*/  HMMA.16816.F32 R128, R136.reuse, R70, R128 ;  /* 0x000000468880723c */ /* 0x040ff00000001880 */
[----:B------:R-:W-:Y:S08]  /*3db0*/  HMMA.16816.F32 R132, R136, R74, R132 ;  /* 0x0000004a8884723c */ /* 0x000ff00000001884 */
[----:B------:R-:W-:Y:S08]  /*3dc0*/  HMMA.16816.F32 R84, R80, R70, R84 ;  /* 0x000000465054723c */ /* 0x000ff00000001854 */
[----:B------:R-:W-:Y:S01]  /*3dd0*/  HMMA.16816.F32 R136, R136, R78, R140 ;  /* 0x0000004e8888723c */ /* 0x000fe2000000188c */
[----:B------:R-:W3:Y:S07]  /*3de0*/  LDSM.16.MT88.4 R140, [R12+0x6c00] ;  /* 0x006c00000c8c783b */ /* 0x000eee0000004200 */
[C---:B------:R-:W-:Y:S08]  /*3df0*/  HMMA.16816.F32 R88, R80.reuse, R74, R88 ;  /* 0x0000004a5058723c */ /* 0x040ff00000001858 */
[----:B------:R-:W-:Y:S08]  /*3e00*/  HMMA.16816.F32 R92, R80, R78, R92 ;  /* 0x0000004e505c723c */ /* 0x000ff0000000185c */
[-C--:B0-----:R-:W-:Y:S08]  /*3e10*/  HMMA.16816.F32 R104, R96, R100.reuse, R104 ;  /* 0x000000646068723c */ /* 0x081ff00000001868 */
[----:B------:R-:W-:Y:S08]  /*3e20*/  HMMA.16816.F32 R112, R108, R100, R112 ;  /* 0x000000646c70723c */ /* 0x000ff00000001870 */
[-C--:B-1----:R-:W-:Y:S08]  /*3e30*/  HMMA.16816.F32 R128, R96, R116.reuse, R128 ;  /* 0x000000746080723c */ /* 0x082ff00000001880 */
[----:B------:R-:W-:Y:S01]  /*3e40*/  HMMA.16816.F32 R84, R108, R116, R84 ;  /* 0x000000746c54723c */ /* 0x000fe20000001854 */
[----:B------:R-:W0:Y:S04]  /*3e50*/  S2R R206, SR_TID.X ;  /* 0x0000000000ce7919 */ /* 0x000e280000002100 */
[----:B------:R-:W4:Y:S03]  /*3e60*/  LDL.64 R116, [R1+0x38] ;  /* 0x0000380001747983 */ /* 0x000f260000100a00 */
[-C--:B------:R-:W-:Y:S08]  /*3e70*/  HMMA.16816.F32 R132, R96, R120.reuse, R132 ;  /* 0x000000786084723c */ /* 0x080ff00000001884 */
[C---:B------:R-:W-:Y:S01]  /*3e80*/  HMMA.16816.F32 R88, R108.reuse, R120, R88 ;  /* 0x000000786c58723c */ /* 0x040fe20000001858 */
[----:B------:R-:W5:Y:S07]  /*3e90*/  LDL.64 R120, [R1+0x8] ;  /* 0x0000080001787983 */ /* 0x000f6e0000100a00 */
[----:B--2---:R-:W-:Y:S08]  /*3ea0*/  HMMA.16816.F32 R92, R108, R124, R92 ;  /* 0x0000007c6c5c723c */ /* 0x004ff0000000185c */
[-C--:B---3--:R-:W-:Y:S08]  /*3eb0*/  HMMA.16816.F32 R104, R140, R102.reuse, R104 ;  /* 0x000000668c68723c */ /* 0x088ff00000001868 */
[----:B------:R-:W-:Y:S08]  /*3ec0*/  HMMA.16816.F32 R112, R144, R102, R112 ;  /* 0x000000669070723c */ /* 0x000ff00000001870 */
[----:B------:R-:W-:Y:S08]  /*3ed0*/  HMMA.16816.F32 R136, R96, R124, R136 ;  /* 0x0000007c6088723c */ /* 0x000ff00000001888 */
[-C--:B------:R-:W-:Y:S08]  /*3ee0*/  HMMA.16816.F32 R128, R140, R118.reuse, R128 ;  /* 0x000000768c80723c */ /* 0x080ff00000001880 */
[----:B------:R-:W-:Y:S08]  /*3ef0*/  HMMA.16816.F32 R84, R144, R118, R84 ;  /* 0x000000769054723c */ /* 0x000ff00000001854 */
[-C--:B------:R-:W-:Y:S08]  /*3f00*/  HMMA.16816.F32 R132, R140, R122.reuse, R132 ;  /* 0x0000007a8c84723c */ /* 0x080ff00000001884 */
[----:B------:R-:W-:Y:S01]  /*3f10*/  HMMA.16816.F32 R88, R144, R122, R88 ;  /* 0x0000007a9058723c */ /* 0x000fe20000001858 */
[----:B------:R-:W-:Y:S01]  /*3f20*/  FMUL R68, R104, c[0x0][0x188] ;  /* 0x0000620068447a20 */ /* 0x000fe20000400000 */
[----:B0-----:R-:W-:Y:S01]  /*3f30*/  LOP3.LUT R159, R206, 0x7f, RZ, 0xc0, !PT ;  /* 0x0000007fce9f7812 */ /* 0x001fe200078ec0ff */
[----:B------:R-:W-:Y:S01]  /*3f40*/  FMUL R69, R105, c[0x0][0x188] ;  /* 0x0000620069457a20 */ /* 0x000fe20000400000 */
[----:B------:R-:W2:Y:S01]  /*3f50*/  LDL.64 R110, [R1+0x48] ;  /* 0x00004800016e7983 */ /* 0x000ea20000100a00 */
[----:B------:R-:W-:-:S02]  /*3f60*/  FMUL R70, R106, c[0x0][0x188] ;  /* 0x000062006a467a20 */ /* 0x000fc40000400000 */
[----:B------:R-:W-:Y:S01]  /*3f70*/  FMUL R71, R107, c[0x0][0x188] ;  /* 0x000062006b477a20 */ /* 0x000fe20000400000 */
[-C--:B------:R-:W-:Y:S01]  /*3f80*/  HMMA.16816.F32 R92, R144, R126.reuse, R92 ;  /* 0x0000007e905c723c */ /* 0x080fe2000000185c */
[----:B------:R-:W-:Y:S01]  /*3f90*/  FMUL R72, R112, c[0x0][0x188] ;  /* 0x0000620070487a20 */ /* 0x000fe20000400000 */
[----:B------:R-:W3:Y:S01]  /*3fa0*/  LDL.64 R108, [R1+0x30] ;  /* 0x00003000016c7983 */ /* 0x000ee20000100a00 */
[----:B------:R-:W-:Y:S02]  /*3fb0*/  FMUL R73, R113, c[0x0][0x188] ;  /* 0x0000620071497a20 */ /* 0x000fe40000400000 */
[----:B------:R-:W-:Y:S02]  /*3fc0*/  FMUL R74, R114, c[0x0][0x188] ;  /* 0x00006200724a7a20 */ /* 0x000fe40000400000 */
[----:B------:R-:W-:Y:S01]  /*3fd0*/  FMUL R75, R115, c[0x0][0x188] ;  /* 0x00006200734b7a20 */ /* 0x000fe20000400000 */
[----:B------:R-:W-:Y:S01]  /*3fe0*/  HMMA.16816.F32 R136, R140, R126, R136 ;  /* 0x0000007e8c88723c */ /* 0x000fe20000001888 */
[----:B------:R-:W-:Y:S01]  /*3ff0*/  FMUL R76, R128, c[0x0][0x188] ;  /* 0x00006200804c7a20 */ /* 0x000fe20000400000 */
[----:B------:R-:W-:Y:S01]  /*4000*/  FMNMX R68, R68, R69, !PT ;  /* 0x0000004544447209 */ /* 0x000fe20007800000 */
        /* <DEDUP_REMOVED lines=10> */
[----:B------:R-:W2:Y:S01]  /*40b0*/  LDL.64 R124, [R1+0x18] ;  /* 0x00001800017c7983 */ /* 0x000ea20000100a00 */
        /* <DEDUP_REMOVED lines=37> */
[----:B------:R-:W2:Y:S01]  /*4310*/  LDL.64 R118, [R1] ;  /* 0x0000000001767983 */ /* 0x000ea20000100a00 */
[----:B------:R-:W-:-:S02]  /*4320*/  FMNMX R68, R73, R68, !PT ;  /* 0x0000004449447209 */ /* 0x000fc40007800000 */
[----:B------:R-:W-:Y:S01]  /*4330*/  FMNMX R71, R75, R71, !PT ;  /* 0x000000474b477209 */ /* 0x000fe20007800000 */
[----:B------:R-:W2:Y:S01]  /*4340*/  LDL.64 R122, [R1+0x10] ;  /* 0x00001000017a7983 */ /* 0x000ea20000100a00 */
[----:B------:R-:W-:-:S03]  /*4350*/  FMNMX R76, R76, R69, !PT ;  /* 0x000000454c4c7209 */ /* 0x000fc60007800000 */
[----:B------:R-:W0:Y:S04]  /*4360*/  SHFL.BFLY PT, R74, R68, 0x2, 0x1f ;  /* 0x0c401f00444a7f89 */ /* 0x000e2800000e0000 */
[----:B------:R-:W1:Y:S04]  /*4370*/  SHFL.BFLY PT, R73, R70, 0x2, 0x1f ;  /* 0x0c401f0046497f89 */ /* 0x000e6800000e0000 */
[----:B------:R-:W1:Y:S04]  /*4380*/  SHFL.BFLY PT, R69, R71, 0x2, 0x1f ;  /* 0x0c401f0047457f89 */ /* 0x000e6800000e0000 */
[----:B------:R-:W1:Y:S01]  /*4390*/  SHFL.BFLY PT, R72, R76, 0x2, 0x1f ;  /* 0x0c401f004c487f89 */ /* 0x000e6200000e0000 */
[----:B------:R-:W-:-:S03]  /*43a0*/  LOP3.LUT R206, R206, 0x1c, RZ, 0xc0, !PT ;  /* 0x0000001ccece7812 */ /* 0x000fc600078ec0ff */
[----:B------:R-:W2:Y:S01]  /*43b0*/  LDL.64 R126, [R1+0x20] ;  /* 0x00002000017e7983 */ /* 0x000ea20000100a00 */
[----:B0-----:R-:W-:Y:S02]  /*43c0*/  FMNMX R74, R68, R74, !PT ;  /* 0x0000004a444a7209 */ /* 0x001fe40007800000 */
[----:B-1----:R-:W-:Y:S02]  /*43d0*/  FMNMX R73, R70, R73, !PT ;  /* 0x0000004946497209 */ /* 0x002fe40007800000 */
[----:B------:R-:W-:Y:S02]  /*43e0*/  FMNMX R69, R71, R69, !PT ;  /* 0x0000004547457209 */ /* 0x000fe40007800000 */
[----:B------:R-:W-:Y:S01]  /*43f0*/  FMNMX R72, R76, R72, !PT ;  /* 0x000000484c487209 */ /* 0x000fe20007800000 */
[----:B------:R-:W0:Y:S04]  /*4400*/  SHFL.BFLY PT, R75, R74, 0x1, 0x1f ;  /* 0x0c201f004a4b7f89 */ /* 0x000e2800000e0000 */
[----:B------:R-:W1:Y:S04]  /*4410*/  SHFL.BFLY PT, R71, R73, 0x1, 0x1f ;  /* 0x0c201f0049477f89 */ /* 0x000e6800000e0000 */
[----:B------:R-:W1:Y:S04]  /*4420*/  SHFL.BFLY PT, R70, R69, 0x1, 0x1f ;  /* 0x0c201f0045467f89 */ /* 0x000e6800000e0000 */
[----:B------:R-:W1:Y:S01]  /*4430*/  SHFL.BFLY PT, R68, R72, 0x1, 0x1f ;  /* 0x0c201f0048447f89 */ /* 0x000e6200000e0000 */
[----:B0-----:R-:W-:-:S03]  /*4440*/  FMNMX R75, R74, R75, !PT ;  /* 0x0000004b4a4b7209 */ /* 0x001fc60007800000 */
[----:B------:R-:W-:Y:S01]  /*4450*/  BAR.SYNC.DEFER_BLOCKING 0x0 ;  /* 0x0000000000007b1d */ /* 0x000fe20000010000 */
[----:B-1----:R-:W-:Y:S02]  /*4460*/  FMNMX R71, R73, R71, !PT ;  /* 0x0000004749477209 */ /* 0x002fe40007800000 */
[----:B------:R-:W-:Y:S02]  /*4470*/  FMNMX R70, R69, R70, !PT ;  /* 0x0000004645467209 */ /* 0x000fe40007800000 */
[----:B------:R-:W-:Y:S01]  /*4480*/  FMNMX R68, R72, R68, !PT ;  /* 0x0000004448447209 */ /* 0x000fe20007800000 */
[----:B------:R-:W-:Y:S04]  /*4490*/  @!P1 STS [R10], R75 ;  /* 0x0000004b0a009388 */ /* 0x000fe80000000800 */
[----:B------:R-:W-:Y:S04]  /*44a0*/  @!P1 STS [R10+0x80], R71 ;  /* 0x000080470a009388 */ /* 0x000fe80000000800 */
[----:B------:R-:W-:Y:S04]  /*44b0*/  @!P1 STS [R10+0x100], R70 ;  /* 0x000100460a009388 */ /* 0x000fe80000000800 */
[----:B------:R-:W-:Y:S04]  /*44c0*/  @!P1 STS [R10+0x180], R68 ;  /* 0x000180440a009388 */ /* 0x000fe80000000800 */
[----:B------:R-:W-:Y:S06]  /*44d0*/  BAR.SYNC.DEFER_BLOCKING 0x0 ;  /* 0x0000000000007b1d */ /* 0x000fec0000010000 */
[----:B------:R-:W0:Y:S04]  /*44e0*/  LDS R68, [R159.X4] ;  /* 0x000000009f447984 */ /* 0x000e280000004800 */
[----:B0-----:R-:W0:Y:S02]  /*44f0*/  SHFL.BFLY PT, R69, R68, 0x2, 0x1f ;  /* 0x0c401f0044457f89 */ /* 0x001e2400000e0000 */
[----:B0-----:R-:W-:-:S05]  /*4500*/  FMNMX R69, R68, R69, !PT ;  /* 0x0000004544457209 */ /* 0x001fca0007800000 */
[----:B------:R-:W0:Y:S02]  /*4510*/  SHFL.BFLY PT, R68, R69, 0x1, 0x1f ;  /* 0x0c201f0045447f89 */ /* 0x000e2400000e0000 */
[----:B0-----:R-:W-:-:S05]  /*4520*/  FMNMX R68, R69, R68, !PT ;  /* 0x0000004445447209 */ /* 0x001fca0007800000 */
[----:B------:R-:W-:Y:S04]  /*4530*/  @!P1 STS [R159.X4], R68 ;  /* 0x000000449f009388 */ /* 0x000fe80000004800 */
[----:B------:R-:W-:Y:S06]  /*4540*/  BAR.SYNC.DEFER_BLOCKING 0x0 ;  /* 0x0000000000007b1d */ /* 0x000fec0000010000 */
[----:B------:R-:W0:Y:S04]  /*4550*/  LDS R68, [R206.X4] ;  /* 0x00000000ce447984 */ /* 0x000e280000004800 */
[----:B------:R-:W1:Y:S04]  /*4560*/  LDS R69, [R206.X4+0x80] ;  /* 0x00008000ce457984 */ /* 0x000e680000004800 */
[----:B------:R-:W1:Y:S04]  /*4570*/  LDS R70, [R206.X4+0x100] ;  /* 0x00010000ce467984 */ /* 0x000e680000004800 */
[----:B------:R-:W1:Y:S01]  /*4580*/  LDS R71, [R206.X4+0x180] ;  /* 0x00018000ce477984 */ /* 0x000e620000004800 */
[----:B0-----:R-:W-:-:S05]  /*4590*/  FMNMX R68, R68, R158, !PT ;  /* 0x0000009e44447209 */ /* 0x001fca0007800000 */
[--C-:B------:R-:W-:Y:S02]  /*45a0*/  FFMA R128, R128, c[0x0][0x188], -R68.reuse ;  /* 0x0000620080807a23 */ /* 0x100fe40000000844 */
[--C-:B------:R-:W-:Y:S02]  /*45b0*/  FFMA R129, R129, c[0x0][0x188], -R68.reuse ;  /* 0x0000620081817a23 */ /* 0x100fe40000000844 */
[----:B------:R-:W-:Y:S02]  /*45c0*/  FMUL R74, R128, 1.4426950216293334961 ;  /* 0x3fb8aa3b804a7820 */ /* 0x000fe40000400000 */
[----:B------:R-:W-:Y:S02]  /*45d0*/  FMUL R75, R129, 1.4426950216293334961 ;  /* 0x3fb8aa3b814b7820 */ /* 0x000fe40000400000 */
[--C-:B------:R-:W-:Y:S01]  /*45e0*/  FFMA R137, R137, c[0x0][0x188], -R68.reuse ;  /* 0x0000620089897a23 */ /* 0x100fe20000000844 */
[----:B------:R-:W2:Y:S01]  /*45f0*/  LDL.64 R128, [R1+0x28] ;  /* 0x0000280001807983 */ /* 0x000ea20000100a00 */
[----:B-1----:R-:W-:Y:S01]  /*4600*/  FMNMX R69, R69, R3, !PT ;  /* 0x0000000345457209 */ /* 0x002fe20007800000 */
[----:B------:R-:W-:-:S02]  /*4610*/  FFMA R78, R136, c[0x0][0x188], -R68 ;  /* 0x00006200884e7a23 */ /* 0x000fc40000000844 */
[----:B------:R-:W-:Y:S02]  /*4620*/  FMUL R79, R137, 1.4426950216293334961 ;  /* 0x3fb8aa3b894f7820 */ /* 0x000fe40000400000 */
[----:B------:R-:W2:Y:S01]  /*4630*/  LDL.64 R136, [R1+0x50] ;  /* 0x0000500001887983 */ /* 0x000ea20000100a00 */
[--C-:B------:R-:W-:Y:S01]  /*4640*/  FFMA R130, R130, c[0x0][0x188], -R69.reuse ;  /* 0x0000620082827a23 */ /* 0x100fe20000000845 */
[----:B------:R-:W-:Y:S01]  /*4650*/  FMNMX R70, R70, R6, !PT ;  /* 0x0000000646467209 */ /* 0x000fe20007800000 */
[----:B------:R-:W-:Y:S02]  /*4660*/  FFMA R131, R131, c[0x0][0x188], -R69 ;  /* 0x0000620083837a23 */ /* 0x000fe40000000845 */
[----:B------:R-:W-:Y:S02]  /*4670*/  FMUL R82, R130, 1.4426950216293334961 ;  /* 0x3fb8aa3b82527820 */ /* 0x000fe40000400000 */
[----:B------:R-:W-:Y:S02]  /*4680*/  FMUL R83, R131, 1.4426950216293334961 ;  /* 0x3fb8aa3b83537820 */ /* 0x000fe40000400000 */
[----:B------:R-:W2:Y:S01]  /*4690*/  LDL.64 R130, [R1+0x40] ;  /* 0x0000400001827983 */ /* 0x000ea20000100a00 */
[----:B------:R-:W-:-:S02]  /*46a0*/  FFMA R101, R84, c[0x0][0x188], -R70 ;  /* 0x0000620054657a23 */ /* 0x000fc40000000846 */
[--C-:B------:R-:W-:Y:S02]  /*46b0*/  FFMA R102, R85, c[0x0][0x188], -R70.reuse ;  /* 0x0000620055667a23 */ /* 0x100fe40000000846 */
[----:B------:R-:W-:Y:S02]  /*46c0*/  FMUL R101, R101, 1.4426950216293334961 ;  /* 0x3fb8aa3b65657820 */ /* 0x000fe40000400000 */
[----:B------:R-:W-:Y:S02]  /*46d0*/  FMUL R102, R102, 1.4426950216293334961 ;  /* 0x3fb8aa3b66667820 */ /* 0x000fe40000400000 */
[----:B------:R0:W-:Y:S02]  /*46e0*/  MUFU.EX2 R85, R101 ;  /* 0x0000006500557308 */ /* 0x0001e40000000800 */
[----:B0-----:R-:W-:-:S06]  /*46f0*/  FFMA R101, R88, c[0x0][0x188], -R70 ;  /* 0x0000620058657a23 */ /* 0x001fcc0000000846 */
[----:B------:R0:W-:Y:S01]  /*4700*/  MUFU.EX2 R88, R102 ;  /* 0x0000006600587308 */ /* 0x0001e20000000800 */
[----:B------:R-:W-:Y:S01]  /*4710*/  FMUL R101, R101, 1.4426950216293334961 ;  /* 0x3fb8aa3b65657820 */ /* 0x000fe20000400000 */
[----:B------:R-:W-:Y:S01]  /*4720*/  FMNMX R71, R71, R25, !PT ;  /* 0x0000001947477209 */ /* 0x000fe20007800000 */
[----:B0-----:R-:W-:-:S05]  /*4730*/  FFMA R102, R89, c[0x0][0x188], -R70 ;  /* 0x0000620059667a23 */ /* 0x001fca0000000846 */
[----:B------:R0:W-:Y:S01]  /*4740*/  MUFU.EX2 R89, R101 ;  /* 0x0000006500597308 */ /* 0x0001e20000000800 */
[----:B------:R-:W-:Y:S02]  /*4750*/  FMUL R102, R102, 1.4426950216293334961 ;  /* 0x3fb8aa3b66667820 */ /* 0x000fe40000400000 */
[--C-:B------:R-:W-:Y:S02]  /*4760*/  FFMA R112, R112, c[0x0][0x188], -R70.reuse ;  /* 0x0000620070707a23 */ /* 0x100fe40000000846 */
[----:B0-----:R-:W-:-:S03]  /*4770*/  FFMA R101, R92, c[0x0][0x188], -R70 ;  /* 0x000062005c657a23 */ /* 0x001fc60000000846 */
[----:B------:R0:W-:Y:S01]  /*4780*/  MUFU.EX2 R92, R102 ;  /* 0x00000066005c7308 */ /* 0x0001e20000000800 */
[----:B------:R-:W-:Y:S02]  /*4790*/  FMUL R101, R101, 1.4426950216293334961 ;  /* 0x3fb8aa3b65657820 */ /* 0x000fe40000400000 */
[--C-:B------:R-:W-:Y:S02]  /*47a0*/  FFMA R72, R104, c[0x0][0x188], -R68.reuse ;  /* 0x0000620068487a23 */ /* 0x100fe40000000844 */
[----:B------:R-:W-:Y:S02]  /*47b0*/  FFMA R105, R105, c[0x0][0x188], -R68 ;  /* 0x0000620069697a23 */ /* 0x000fe40000000844 */
[--C-:B------:R-:W-:Y:S02]  /*47c0*/  FFMA R106, R106, c[0x0][0x188], -R69.reuse ;  /* 0x000062006a6a7a23 */ /* 0x100fe40000000845 */
[----:B0-----:R-:W-:Y:S02]  /*47d0*/  FFMA R102, R93, c[0x0][0x188], -R70 ;  /* 0x000062005d667a23 */ /* 0x001fe40000000846 */
[----:B------:R-:W-:-:S02]  /*47e0*/  FFMA R107, R107, c[0x0][0x188], -R69 ;  /* 0x000062006b6b7a23 */ /* 0x000fc40000000845 */
[--C-:B------:R-:W-:Y:S01]  /*47f0*/  FFMA R114, R114, c[0x0][0x188], -R71.reuse ;  /* 0x0000620072727a23 */ /* 0x100fe20000000847 */
[----:B------:R0:W-:Y:S01]  /*4800*/  MUFU.EX2 R93, R101 ;  /* 0x00000065005d7308 */ /* 0x0001e20000000800 */
[----:B------:R-:W-:Y:S02]  /*4810*/  FFMA R113, R113, c[0x0][0x188], -R70 ;  /* 0x0000620071717a23 */ /* 0x000fe40000000846 */
[--C-:B------:R-:W-:Y:S02]  /*4820*/  FFMA R115, R115, c[0x0][0x188], -R71.reuse ;  /* 0x0000620073737a23 */ /* 0x100fe40000000847 */
[----:B------:R-:W-:Y:S02]  /*4830*/  FMUL R100, R112, 1.4426950216293334961 ;  /* 0x3fb8aa3b70647820 */ /* 0x000fe40000400000 */
[----:B------:R-:W-:Y:S02]  /*4840*/  FFMA R103, R86, c[0x0][0x188], -R71 ;  /* 0x0000620056677a23 */ /* 0x000fe40000000847 */
[----:B0-----:R-:W-:-:S02]  /*4850*/  FMUL R101, R102, 1.4426950216293334961 ;  /* 0x3fb8aa3b66657820 */ /* 0x001fc40000400000 */
[----:B------:R-:W-:Y:S02]  /*4860*/  FMUL R72, R72, 1.4426950216293334961 ;  /* 0x3fb8aa3b48487820 */ /* 0x000fe40000400000 */
[----:B------:R-:W-:Y:S02]  /*4870*/  FMUL R73, R105, 1.4426950216293334961 ;  /* 0x3fb8aa3b69497820 */ /* 0x000fe40000400000 */
[----:B------:R-:W-:Y:S02]  /*4880*/  FMUL R80, R106, 1.4426950216293334961 ;  /* 0x3fb8aa3b6a507820 */ /* 0x000fe40000400000 */
[----:B------:R-:W-:Y:S02]  /*4890*/  FMUL R81, R107, 1.4426950216293334961 ;  /* 0x3fb8aa3b6b517820 */ /* 0x000fe40000400000 */
[----:B------:R-:W-:Y:S02]  /*48a0*/  FMUL R102, R114, 1.4426950216293334961 ;  /* 0x3fb8aa3b72667820 */ /* 0x000fe40000400000 */
[----:B------:R-:W-:-:S02]  /*48b0*/  FMUL R113, R113, 1.4426950216293334961 ;  /* 0x3fb8aa3b71717820 */ /* 0x000fc40000400000 */
[----:B------:R-:W-:Y:S02]  /*48c0*/  FMUL R115, R115, 1.4426950216293334961 ;  /* 0x3fb8aa3b73737820 */ /* 0x000fe40000400000 */
[----:B------:R-:W-:Y:S01]  /*48d0*/  FMUL R103, R103, 1.4426950216293334961 ;  /* 0x3fb8aa3b67677820 */ /* 0x000fe20000400000 */
[----:B------:R-:W-:Y:S01]  /*48e0*/  MUFU.EX2 R100, R100 ;  /* 0x0000006400647308 */ /* 0x000fe20000000800 */
[----:B------:R-:W-:Y:S02]  /*48f0*/  FFMA R104, R87, c[0x0][0x188], -R71 ;  /* 0x0000620057687a23 */ /* 0x000fe40000000847 */
[----:B------:R-:W-:Y:S02]  /*4900*/  FFMA R132, R132, c[0x0][0x188], -R68 ;  /* 0x0000620084847a23 */ /* 0x000fe40000000844 */
[----:B------:R-:W-:-:S03]  /*4910*/  FFMA R134, R134, c[0x0][0x188], -R69 ;  /* 0x0000620086867a23 */ /* 0x000fc60000000845 */
[----:B------:R-:W-:Y:S01]  /*4920*/  MUFU.EX2 R84, R113 ;  /* 0x0000007100547308 */ /* 0x000fe20000000800 */
[----:B------:R-:W-:-:S07]  /*4930*/  FFMA R90, R90, c[0x0][0x188], -R71 ;  /* 0x000062005a5a7a23 */ /* 0x000fce0000000847 */
[----:B------:R-:W-:Y:S01]  /*4940*/  MUFU.EX2 R72, R72 ;  /* 0x0000004800487308 */ /* 0x000fe20000000800 */
[----:B------:R-:W-:-:S07]  /*4950*/  FMUL R76, R132, 1.4426950216293334961 ;  /* 0x3fb8aa3b844c7820 */ /* 0x000fce0000400000 */
[----:B------:R-:W0:Y:S01]  /*4960*/  MUFU.EX2 R73, R73 ;  /* 0x0000004900497308 */ /* 0x000e220000000800 */
[----:B------:R-:W-:-:S07]  /*4970*/  FFMA R133, R133, c[0x0][0x188], -R68 ;  /* 0x0000620085857a23 */ /* 0x000fce0000000844 */
[----:B------:R-:W-:Y:S01]  /*4980*/  MUFU.EX2 R80, R80 ;  /* 0x0000005000507308 */ /* 0x000fe20000000800 */
[----:B------:R-:W-:-:S07]  /*4990*/  FMUL R96, R134, 1.4426950216293334961 ;  /* 0x3fb8aa3b86607820 */ /* 0x000fce0000400000 */
[----:B------:R-:W1:Y:S01]  /*49a0*/  MUFU.EX2 R81, R81 ;  /* 0x0000005100517308 */ /* 0x000e620000000800 */
[----:B------:R-:W-:-:S07]  /*49b0*/  FFMA R135, R135, c[0x0][0x188], -R69 ;  /* 0x0000620087877a23 */ /* 0x000fce0000000845 */
[----:B------:R-:W-:Y:S01]  /*49c0*/  MUFU.EX2 R102, R102 ;  /* 0x0000006600667308 */ /* 0x000fe20000000800 */
[----:B------:R-:W-:-:S07]  /*49d0*/  FFMA R95, R95, c[0x0][0x188], -R71 ;  /* 0x000062005f5f7a23 */ /* 0x000fce0000000847 */
[----:B------:R-:W-:Y:S01]  /*49e0*/  MUFU.EX2 R86, R115 ;  /* 0x0000007300567308 */ /* 0x000fe20000000800 */
[----:B------:R-:W-:-:S07]  /*49f0*/  FFMA R94, R94, c[0x0][0x188], -R71 ;  /* 0x000062005e5e7a23 */ /* 0x000fce0000000847 */
[----:B------:R0:W-:Y:S01]  /*4a00*/  MUFU.EX2 R87, R103 ;  /* 0x0000006700577308 */ /* 0x0001e20000000800 */
[----:B------:R-:W-:Y:S02]  /*4a10*/  FMUL R90, R90, 1.4426950216293334961 ;  /* 0x3fb8aa3b5a5a7820 */ /* 0x000fe40000400000 */
[----:B------:R-:W-:Y:S02]  /*4a20*/  FFMA R91, R91, c[0x0][0x188], -R71 ;  /* 0x000062005b5b7a23 */ /* 0x000fe40000000847 */
[----:B0-----:R-:W-:-:S03]  /*4a30*/  FMUL R103, R104, 1.4426950216293334961 ;  /* 0x3fb8aa3b68677820 */ /* 0x001fc60000400000 */
[----:B------:R-:W0:Y:S01]  /*4a40*/  MUFU.EX2 R74, R74 ;  /* 0x0000004a004a7308 */ /* 0x000e220000000800 */
[----:B------:R-:W-:-:S07]  /*4a50*/  FMUL R77, R133, 1.4426950216293334961 ;  /* 0x3fb8aa3b854d7820 */ /* 0x000fce0000400000 */
[----:B------:R-:W0:Y:S01]  /*4a60*/  MUFU.EX2 R82, R82 ;  /* 0x0000005200527308 */ /* 0x000e220000000800 */
[----:B------:R-:W-:Y:S02]  /*4a70*/  FMUL R97, R135, 1.4426950216293334961 ;  /* 0x3fb8aa3b87617820 */ /* 0x000fe40000400000 */
[----:B------:R-:W-:Y:S02]  /*4a80*/  FFMA R138, R138, c[0x0][0x188], -R69 ;  /* 0x000062008a8a7a23 */ /* 0x000fe40000000845 */
[----:B------:R-:W-:-:S03]  /*4a90*/  FMUL R95, R95, 1.4426950216293334961 ;  /* 0x3fb8aa3b5f5f7820 */ /* 0x000fc60000400000 */
[----:B------:R-:W0:Y:S01]  /*4aa0*/  MUFU.EX2 R75, R75 ;  /* 0x0000004b004b7308 */ /* 0x000e220000000800 */
[----:B------:R-:W-:Y:S02]  /*4ab0*/  FMUL R94, R94, 1.4426950216293334961 ;  /* 0x3fb8aa3b5e5e7820 */ /* 0x000fe40000400000 */
[----:B------:R-:W-:-:S05]  /*4ac0*/  FMUL R91, R91, 1.4426950216293334961 ;  /* 0x3fb8aa3b5b5b7820 */ /* 0x000fca0000400000 */
[----:B------:R-:W0:Y:S01]  /*4ad0*/  MUFU.EX2 R83, R83 ;  /* 0x0000005300537308 */ /* 0x000e220000000800 */
[----:B------:R-:W-:-:S07]  /*4ae0*/  FMUL R78, R78, 1.4426950216293334961 ;  /* 0x3fb8aa3b4e4e7820 */ /* 0x000fce0000400000 */
[----:B------:R-:W0:Y:S01]  /*4af0*/  MUFU.EX2 R103, R103 ;  /* 0x0000006700677308 */ /* 0x000e220000000800 */
[----:B------:R-:W-:Y:S02]  /*4b00*/  FFMA R139, R139, c[0x0][0x188], -R69 ;  /* 0x000062008b8b7a23 */ /* 0x000fe40000000845 */
[----:B------:R-:W-:-:S05]  /*4b10*/  FMUL R98, R138, 1.4426950216293334961 ;  /* 0x3fb8aa3b8a627820 */ /* 0x000fca0000400000 */
[----:B------:R-:W0:Y:S01]  /*4b20*/  MUFU.EX2 R76, R76 ;  /* 0x0000004c004c7308 */ /* 0x000e220000000800 */
[----:B------:R-:W-:Y:S02]  /*4b30*/  FADD R106, R72, R73 ;  /* 0x00000049486a7221 */ /* 0x000fe40000000000 */
[----:B-1----:R-:W-:-:S05]  /*4b40*/  FADD R104, R80, R81 ;  /* 0x0000005150687221 */ /* 0x002fca0000000000 */
[----:B------:R-:W1:Y:S01]  /*4b50*/  MUFU.EX2 R96, R96 ;  /* 0x0000006000607308 */ /* 0x000e620000000800 */
[----:B------:R-:W-:-:S07]  /*4b60*/  FMUL R99, R139, 1.4426950216293334961 ;  /* 0x3fb8aa3b8b637820 */ /* 0x000fce0000400000 */
[----:B------:R-:W1:Y:S01]  /*4b70*/  MUFU.EX2 R132, R90 ;  /* 0x0000005a00847308 */ /* 0x000e620000000800 */
[----:B0-----:R-:W-:-:S07]  /*4b80*/  FADD R106, R74, R106 ;  /* 0x0000006a4a6a7221 */ /* 0x001fce0000000000 */
[----:B------:R0:W-:Y:S01]  /*4b90*/  MUFU.EX2 R134, R95 ;  /* 0x0000005f00867308 */ /* 0x0001e20000000800 */
[----:B------:R-:W-:-:S07]  /*4ba0*/  FADD R104, R82, R104 ;  /* 0x0000006852687221 */ /* 0x000fce0000000000 */
[----:B------:R1:W-:Y:S01]  /*4bb0*/  MUFU.EX2 R135, R94 ;  /* 0x0000005e00877308 */ /* 0x0003e20000000800 */
[----:B0-----:R-:W-:-:S04]  /*4bc0*/  FADD R95, R100, R84 ;  /* 0x00000054645f7221 */ /* 0x001fc80000000000 */
[----:B------:R-:W-:-:S03]  /*4bd0*/  FADD R95, R85, R95 ;  /* 0x0000005f555f7221 */ /* 0x000fc60000000000 */
[----:B------:R-:W0:Y:S01]  /*4be0*/  MUFU.EX2 R77, R77 ;  /* 0x0000004d004d7308 */ /* 0x000e220000000800 */
[----:B-1----:R-:W-:-:S07]  /*4bf0*/  FADD R94, R102, R86 ;  /* 0x00000056665e7221 */ /* 0x002fce0000000000 */
[----:B------:R-:W1:Y:S01]  /*4c00*/  MUFU.EX2 R97, R97 ;  /* 0x0000006100617308 */ /* 0x000e620000000800 */
[----:B------:R-:W-:-:S07]  /*4c10*/  FADD R94, R87, R94 ;  /* 0x0000005e575e7221 */ /* 0x000fce0000000000 */
[----:B------:R-:W0:Y:S01]  /*4c20*/  MUFU.EX2 R133, R91 ;  /* 0x0000005b00857308 */ /* 0x000e220000000800 */
[----:B------:R-:W-:Y:S02]  /*4c30*/  FADD R95, R88, R95 ;  /* 0x0000005f585f7221 */ /* 0x000fe40000000000 */
[----:B------:R-:W-:-:S05]  /*4c40*/  FADD R106, R75, R106 ;  /* 0x0000006a4b6a7221 */ /* 0x000fca0000000000 */
        /* <DEDUP_REMOVED lines=9> */
[----:B------:R-:W2:Y:S01]  /*4ce0*/  MUFU.EX2 R79, R79 ;  /* 0x0000004f004f7308 */ /* 0x000ea20000000800 */
[----:B------:R-:W-:-:S07]  /*4cf0*/  FADD R95, R92, R95 ;  /* 0x0000005f5c5f7221 */ /* 0x000fce0000000000 */
[----:B------:R-:W2:Y:S01]  /*4d00*/  MUFU.EX2 R99, R99 ;  /* 0x0000006300637308 */ /* 0x000ea20000000800 */
[----:B0-----:R-:W-:Y:S02]  /*4d10*/  FADD R106, R77, R106 ;  /* 0x0000006a4d6a7221 */ /* 0x001fe40000000000 */
[----:B-1----:R-:W-:Y:S02]  /*4d20*/  FADD R104, R97, R104 ;  /* 0x0000006861687221 */ /* 0x002fe40000000000 */
[----:B------:R-:W-:Y:S02]  /*4d30*/  FADD R94, R133, R94 ;  /* 0x0000005e855e7221 */ /* 0x000fe40000000000 */
[----:B------:R-:W-:Y:S02]  /*4d40*/  FADD R95, R93, R95 ;  /* 0x0000005f5d5f7221 */ /* 0x000fe40000000000 */
[----:B------:R-:W-:Y:S02]  /*4d50*/  FADD R106, R78, R106 ;  /* 0x0000006a4e6a7221 */ /* 0x000fe40000000000 */
[----:B------:R-:W-:-:S02]  /*4d60*/  FADD R104, R98, R104 ;  /* 0x0000006862687221 */ /* 0x000fc40000000000 */
[----:B------:R-:W-:Y:S02]  /*4d70*/  FADD R94, R135, R94 ;  /* 0x0000005e875e7221 */ /* 0x000fe40000000000 */
[----:B------:R-:W-:Y:S02]  /*4d80*/  FADD R95, R101, R95 ;  /* 0x0000005f655f7221 */ /* 0x000fe40000000000 */
[----:B--2---:R-:W-:Y:S02]  /*4d90*/  FADD R106, R79, R106 ;  /* 0x0000006a4f6a7221 */ /* 0x004fe40000000000 */
[----:B------:R-:W-:Y:S02]  /*4da0*/  FADD R104, R99, R104 ;  /* 0x0000006863687221 */ /* 0x000fe40000000000 */
[----:B------:R-:W-:Y:S01]  /*4db0*/  FADD R94, R134, R94 ;  /* 0x0000005e865e7221 */ /* 0x000fe20000000000 */
[----:B------:R-:W0:Y:S04]  /*4dc0*/  SHFL.BFLY PT, R90, R95, 0x2, 0x1f ;  /* 0x0c401f005f5a7f89 */ /* 0x000e2800000e0000 */
[----:B------:R-:W1:Y:S04]  /*4dd0*/  SHFL.BFLY PT, R107, R106, 0x2, 0x1f ;  /* 0x0c401f006a6b7f89 */ /* 0x000e6800000e0000 */
[----:B------:R-:W2:Y:S04]  /*4de0*/  SHFL.BFLY PT, R105, R104, 0x2, 0x1f ;  /* 0x0c401f0068697f89 */ /* 0x000ea800000e0000 */
[----:B------:R-:W3:Y:S01]  /*4df0*/  SHFL.BFLY PT, R91, R94, 0x2, 0x1f ;  /* 0x0c401f005e5b7f89 */ /* 0x000ee200000e0000 */
[----:B0-----:R-:W-:-:S02]  /*4e00*/  FADD R90, R95, R90 ;  /* 0x0000005a5f5a7221 */ /* 0x001fc40000000000 */
[----:B-1----:R-:W-:Y:S02]  /*4e10*/  FADD R107, R106, R107 ;  /* 0x0000006b6a6b7221 */ /* 0x002fe40000000000 */
[----:B--2---:R-:W-:Y:S02]  /*4e20*/  FADD R105, R104, R105 ;  /* 0x0000006968697221 */ /* 0x004fe40000000000 */
[----:B---3--:R-:W-:Y:S01]  /*4e30*/  FADD R95, R94, R91 ;  /* 0x0000005b5e5f7221 */ /* 0x008fe20000000000 */
[----:B------:R-:W0:Y:S04]  /*4e40*/  SHFL.BFLY PT, R106, R107, 0x1, 0x1f ;  /* 0x0c201f006b6a7f89 */ /* 0x000e2800000e0000 */
[----:B------:R-:W1:Y:S04]  /*4e50*/  SHFL.BFLY PT, R104, R105, 0x1, 0x1f ;  /* 0x0c201f0069687f89 */ /* 0x000e6800000e0000 */
[----:B------:R-:W2:Y:S04]  /*4e60*/  SHFL.BFLY PT, R94, R90, 0x1, 0x1f ;  /* 0x0c201f005a5e7f89 */ /* 0x000ea800000e0000 */
[----:B------:R-:W3:Y:S01]  /*4e70*/  SHFL.BFLY PT, R91, R95, 0x1, 0x1f ;  /* 0x0c201f005f5b7f89 */ /* 0x000ee200000e0000 */
[----:B0-----:R-:W-:-:S03]  /*4e80*/  FADD R106, R107, R106 ;  /* 0x0000006a6b6a7221 */ /* 0x001fc60000000000 */
[----:B------:R-:W-:Y:S01]  /*4e90*/  BAR.SYNC.DEFER_BLOCKING 0x0 ;  /* 0x0000000000007b1d */ /* 0x000fe20000010000 */
[----:B-1----:R-:W-:Y:S02]  /*4ea0*/  FADD R104, R105, R104 ;  /* 0x0000006869687221 */ /* 0x002fe40000000000 */
[----:B--2---:R-:W-:Y:S02]  /*4eb0*/  FADD R94, R90, R94 ;  /* 0x0000005e5a5e7221 */ /* 0x004fe40000000000 */
[----:B---3--:R-:W-:Y:S01]  /*4ec0*/  FADD R91, R95, R91 ;  /* 0x0000005b5f5b7221 */ /* 0x008fe20000000000 */
[----:B------:R-:W-:Y:S04]  /*4ed0*/  @!P1 STS [R10], R106 ;  /* 0x0000006a0a009388 */ /* 0x000fe80000000800 */
[----:B------:R-:W-:Y:S04]  /*4ee0*/  @!P1 STS [R10+0x80], R104 ;  /* 0x000080680a009388 */ /* 0x000fe80000000800 */
[----:B------:R-:W-:Y:S04]  /*4ef0*/  @!P1 STS [R10+0x100], R94 ;  /* 0x0001005e0a009388 */ /* 0x000fe80000000800 */
[----:B------:R-:W-:Y:S04]  /*4f00*/  @!P1 STS [R10+0x180], R91 ;  /* 0x0001805b0a009388 */ /* 0x000fe80000000800 */
[----:B------:R-:W-:Y:S06]  /*4f10*/  BAR.SYNC.DEFER_BLOCKING 0x0 ;  /* 0x0000000000007b1d */ /* 0x000fec0000010000 */
[----:B------:R-:W0:Y:S04]  /*4f20*/  LDS R90, [R159.X4] ;  /* 0x000000009f5a7984 */ /* 0x000e280000004800 */
[----:B0-----:R-:W0:Y:S02]  /*4f30*/  SHFL.BFLY PT, R91, R90, 0x2, 0x1f ;  /* 0x0c401f005a5b7f89 */ /* 0x001e2400000e0000 */
[----:B0-----:R-:W-:-:S05]  /*4f40*/  FADD R91, R90, R91 ;  /* 0x0000005b5a5b7221 */ /* 0x001fca0000000000 */
[----:B------:R-:W0:Y:S02]  /*4f50*/  SHFL.BFLY PT, R104, R91, 0x1, 0x1f ;  /* 0x0c201f005b687f89 */ /* 0x000e2400000e0000 */
[----:B0-----:R-:W-:-:S05]  /*4f60*/  FADD R104, R91, R104 ;  /* 0x000000685b687221 */ /* 0x001fca0000000000 */
[----:B------:R0:W-:Y:S01]  /*4f70*/  @!P1 STS [R159.X4], R104 ;  /* 0x000000689f009388 */ /* 0x0001e20000004800 */
[----:B------:R-:W-:-:S03]  /*4f80*/  IMAD.WIDE R90, R14, 0x2, R110 ;  /* 0x000000020e5a7825 */ /* 0x000fc600078e026e */
[----:B------:R-:W-:Y:S01]  /*4f90*/  BAR.SYNC.DEFER_BLOCKING 0x0 ;  /* 0x0000000000007b1d */ /* 0x000fe20000010000 */
[----:B------:R-:W-:-:S04]  /*4fa0*/  IMAD.WIDE R108, R14, 0x2, R108 ;  /* 0x000000020e6c7825 */ /* 0x000fc800078e026c */
[----:B------:R-:W-:-:S04]  /*4fb0*/  IMAD.WIDE R114, R14, 0x2, R136 ;  /* 0x000000020e727825 */ /* 0x000fc800078e0288 */
[----:B----4-:R-:W-:-:S04]  /*4fc0*/  IMAD.WIDE R116, R14, 0x2, R116 ;  /* 0x000000020e747825 */ /* 0x010fc800078e0274 */
[C---:B------:R-:W-:Y:S01]  /*4fd0*/  IMAD.WIDE R122, R14.reuse, 0x2, R122 ;  /* 0x000000020e7a7825 */ /* 0x040fe200078e027a */
[----:B------:R1:W2:Y:S04]  /*4fe0*/  LDG.E.U16 R111, [R90.64] ;  /* 0x000000045a6f7981 */ /* 0x0002a8000c1e1500 */
[----:B------:R5:W3:Y:S01]  /*4ff0*/  LDG.E.U16 R113, [R108.64] ;  /* 0x000000046c717981 */ /* 0x000ae2000c1e1500 */
[----:B------:R-:W-:-:S03]  /*5000*/  IMAD.WIDE R94, R14, 0x2, R26 ;  /* 0x000000020e5e7825 */ /* 0x000fc600078e021a */
[----:B------:R4:W2:Y:S01]  /*5010*/  LDG.E.U16 R114, [R114.64] ;  /* 0x0000000472727981 */ /* 0x0008a2000c1e1500 */
[----:B-1----:R-:W-:-:S03]  /*5020*/  IMAD.WIDE R90, R14, 0x2, R128 ;  /* 0x000000020e5a7825 */ /* 0x002fc600078e0280 */
[----:B------:R1:W2:Y:S01]  /*5030*/  LDG.E.U16 R116, [R116.64] ;  /* 0x0000000474747981 */ /* 0x0002a2000c1e1500 */
[----:B-----5:R-:W-:-:S03]  /*5040*/  IMAD.WIDE R108, R14, 0x2, R120 ;  /* 0x000000020e6c7825 */ /* 0x020fc600078e0278 */
[----:B------:R5:W2:Y:S01]  /*5050*/  LDG.E.U16 R110, [R90.64] ;  /* 0x000000045a6e7981 */ /* 0x000aa2000c1e1500 */
[----:B------:R-:W-:-:S03]  /*5060*/  IMAD.WIDE R120, R14, 0x2, R118 ;  /* 0x000000020e787825 */ /* 0x000fc600078e0276 */
[----:B------:R0:W2:Y:S01]  /*5070*/  LDG.E.U16 R94, [R94.64] ;  /* 0x000000045e5e7981 */ /* 0x0000a2000c1e1500 */
[----:B------:R-:W-:-:S03]  /*5080*/  IMAD.WIDE R118, R14, 0x2, R250 ;  /* 0x000000020e767825 */ /* 0x000fc600078e02fa */
[----:B-1----:R1:W2:Y:S01]  /*5090*/  LDG.E.U16 R117, [R122.64] ;  /* 0x000000047a757981 */ /* 0x0022a2000c1e1500 */
[----:B-----5:R-:W-:-:S03]  /*50a0*/  IMAD.WIDE R90, R14, 0x2, R124 ;  /* 0x000000020e5a7825 */ /* 0x020fc600078e027c */
[----:B----4-:R4:W5:Y:S01]  /*50b0*/  LDG.E.U16 R115, [R118.64] ;  /* 0x0000000476737981 */ /* 0x010962000c1e1500 */
[----:B------:R-:W-:-:S03]  /*50c0*/  IMAD.WIDE R106, R14, 0x2, R126 ;  /* 0x000000020e6a7825 */ /* 0x000fc600078e027e */
[----:B------:R1:W2:Y:S01]  /*50d0*/  LDG.E.U16 R91, [R90.64] ;  /* 0x000000045a5b7981 */ /* 0x0002a2000c1e1500 */
[----:B0-----:R-:W-:-:S03]  /*50e0*/  IMAD.WIDE R104, R14, 0x2, R130 ;  /* 0x000000020e687825 */ /* 0x001fc600078e0282 */
[----:B------:R0:W2:Y:S01]  /*50f0*/  LDG.E.U16 R106, [R106.64] ;  /* 0x000000046a6a7981 */ /* 0x0000a2000c1e1500 */
[----:B----4-:R-:W-:-:S03]  /*5100*/  IMAD.WIDE R118, R14, 0x2, R232 ;  /* 0x000000020e767825 */ /* 0x010fc600078e02e8 */
[----:B------:R4:W2:Y:S04]  /*5110*/  LDG.E.U16 R104, [R104.64] ;  /* 0x0000000468687981 */ /* 0x0008a8000c1e1500 */
[----:B-1----:R1:W2:Y:S01]  /*5120*/  LDG.E.U16 R90, [R120.64] ;  /* 0x00000004785a7981 */ /* 0x0022a2000c1e1500 */
[----:B------:R-:W-:-:S03]  /*5130*/  IMAD.WIDE R126, R14, 0x2, R248 ;  /* 0x000000020e7e7825 */ /* 0x000fc600078e02f8 */
[----:B0-----:R0:W2:Y:S01]  /*5140*/  LDG.E.U16 R107, [R118.64] ;  /* 0x00000004766b7981 */ /* 0x0010a2000c1e1500 */
[----:B------:R-:W-:-:S03]  /*5150*/  IMAD.WIDE R124, R14, 0x2, R244 ;  /* 0x000000020e7c7825 */ /* 0x000fc600078e02f4 */
[----:B------:R0:W2:Y:S01]  /*5160*/  LDG.E.U16 R108, [R108.64] ;  /* 0x000000046c6c7981 */ /* 0x0000a2000c1e1500 */
[----:B-1----:R-:W-:-:S03]  /*5170*/  IMAD.WIDE R120, R14, 0x2, R236 ;  /* 0x000000020e787825 */ /* 0x002fc600078e02ec */
[----:B------:R1:W2:Y:S01]  /*5180*/  LDG.E.U16 R112, [R126.64] ;  /* 0x000000047e707981 */ /* 0x0002a2000c1e1500 */
[----:B------:R-:W-:-:S03]  /*5190*/  IMAD.WIDE R122, R14, 0x2, R240 ;  /* 0x000000020e7a7825 */ /* 0x000fc600078e02f0 */
[----:B------:R4:W2:Y:S01]  /*51a0*/  LDG.E.U16 R95, [R120.64] ;  /* 0x00000004785f7981 */ /* 0x0008a2000c1e1500 */
[----:B0-----:R-:W-:-:S03]  /*51b0*/  IMAD.WIDE R118, R14, 0x2, R228 ;  /* 0x000000020e767825 */ /* 0x001fc600078e02e4 */
[----:B------:R0:W2:Y:S01]  /*51c0*/  LDG.E.U16 R109, [R124.64] ;  /* 0x000000047c6d7981 */ /* 0x0000a2000c1e1500 */
[----:B-1----:R-:W-:-:S03]  /*51d0*/  IMAD.WIDE R126, R14, 0x2, R224 ;  /* 0x000000020e7e7825 */ /* 0x002fc600078e02e0 */
[----:B----4-:R1:W4:Y:S01]  /*51e0*/  LDG.E.U16 R105, [R122.64] ;  /* 0x000000047a697981 */ /* 0x010322000c1e1500 */
[----:B------:R-:W-:-:S03]  /*51f0*/  IMAD.WIDE R120, R14, 0x2, R220 ;  /* 0x000000020e787825 */ /* 0x000fc600078e02dc */
[----:B------:R1:W2:Y:S01]  /*5200*/  LDG.E.U16 R118, [R118.64] ;  /* 0x0000000476767981 */ /* 0x0002a2000c1e1500 */
[----:B0-----:R-:W-:-:S03]  /*5210*/  IMAD.WIDE R124, R14, 0x2, R216 ;  /* 0x000000020e7c7825 */ /* 0x001fc600078e02d8 */
[----:B------:R0:W2:Y:S01]  /*5220*/  LDG.E.U16 R120, [R120.64] ;  /* 0x0000000478787981 */ /* 0x0000a2000c1e1500 */
[----:B-1----:R-:W-:-:S03]  /*5230*/  IMAD.WIDE R122, R14, 0x2, R212 ;  /* 0x000000020e7a7825 */ /* 0x002fc600078e02d4 */
[----:B------:R1:W2:Y:S04]  /*5240*/  LDG.E.U16 R119, [R126.64] ;  /* 0x000000047e777981 */ /* 0x0002a8000c1e1500 */
[----:B0-----:R0:W2:Y:S04]  /*5250*/  LDG.E.U16 R121, [R124.64] ;  /* 0x000000047c797981 */ /* 0x0010a8000c1e1500 */
[----:B------:R0:W2:Y:S01]  /*5260*/  LDG.E.U16 R136, [R122.64] ;  /* 0x000000047a887981 */ /* 0x0000a2000c1e1500 */
[----:B-1----:R-:W-:-:S04]  /*5270*/  IMAD.WIDE R126, R14, 0x2, R202 ;  /* 0x000000020e7e7825 */ /* 0x002fc800078e02ca */
[C---:B0-----:R-:W-:Y:S01]  /*5280*/  IMAD.WIDE R124, R14.reuse, 0x2, R204 ;  /* 0x000000020e7c7825 */ /* 0x041fe200078e02cc */
[----:B------:R0:W2:Y:S03]  /*5290*/  LDG.E.U16 R139, [R126.64] ;  /* 0x000000047e8b7981 */ /* 0x0000a6000c1e1500 */
[C---:B------:R-:W-:Y:S01]  /*52a0*/  IMAD.WIDE R122, R14.reuse, 0x2, R208 ;  /* 0x000000020e7a7825 */ /* 0x040fe200078e02d0 */
[----:B------:R1:W3:Y:S03]  /*52b0*/  LDG.E.U16 R138, [R124.64] ;  /* 0x000000047c8a7981 */ /* 0x0002e6000c1e1500 */
[C---:B------:R-:W-:Y:S01]  /*52c0*/  IMAD.WIDE R128, R14.reuse, 0x2, R200 ;  /* 0x000000020e807825 */ /* 0x040fe200078e02c8 */
[----:B------:R0:W3:Y:S03]  /*52d0*/  LDG.E.U16 R137, [R122.64] ;  /* 0x000000047a897981 */ /* 0x0000e6000c1e1500 */
[C---:B------:R-:W-:Y:S01]  /*52e0*/  IMAD.WIDE R130, R14.reuse, 0x2, R198 ;  /* 0x000000020e827825 */ /* 0x040fe200078e02c6 */
[----:B------:R0:W3:Y:S03]  /*52f0*/  LDG.E.U16 R140, [R128.64] ;  /* 0x00000004808c7981 */ /* 0x0000e6000c1e1500 */
[C---:B-1----:R-:W-:Y:S01]  /*5300*/  IMAD.WIDE R124, R14.reuse, 0x2, R194 ;  /* 0x000000020e7c7825 */ /* 0x042fe200078e02c2 */
[----:B------:R1:W4:Y:S03]  /*5310*/  LDG.E.U16 R141, [R130.64] ;  /* 0x00000004828d7981 */ /* 0x000326000c1e1500 */
[C---:B0-----:R-:W-:Y:S01]  /*5320*/  IMAD.WIDE R122, R14.reuse, 0x2, R196 ;  /* 0x000000020e7a7825 */ /* 0x041fe200078e02c4 */
[----:B------:R0:W4:Y:S03]  /*5330*/  LDG.E.U16 R143, [R124.64] ;  /* 0x000000047c8f7981 */ /* 0x000126000c1e1500 */
[C---:B------:R-:W-:Y:S01]  /*5340*/  IMAD.WIDE R126, R14.reuse, 0x2, R192 ;  /* 0x000000020e7e7825 */ /* 0x040fe200078e02c0 */
[----:B------:R0:W4:Y:S03]  /*5350*/  LDG.E.U16 R142, [R122.64] ;  /* 0x000000047a8e7981 */ /* 0x000126000c1e1500 */
[C---:B------:R-:W-:Y:S01]  /*5360*/  IMAD.WIDE R128, R14.reuse, 0x2, R190 ;  /* 0x000000020e807825 */ /* 0x040fe200078e02be */
[----:B------:R0:W4:Y:S03]  /*5370*/  LDG.E.U16 R144, [R126.64] ;  /* 0x000000047e907981 */ /* 0x000126000c1e1500 */
[C---:B-1----:R-:W-:Y:S01]  /*5380*/  IMAD.WIDE R130, R14.reuse, 0x2, R188 ;  /* 0x000000020e827825 */ /* 0x042fe200078e02bc */
[----:B------:R1:W4:Y:S03]  /*5390*/  LDG.E.U16 R145, [R128.64] ;  /* 0x0000000480917981 */ /* 0x000326000c1e1500 */
[----:B0-----:R-:W-:-:S02]  /*53a0*/  IMAD.WIDE R122, R14, 0x2, R186 ;  /* 0x000000020e7a7825 */ /* 0x001fc400078e02ba */
[----:B------:R0:W4:Y:S02]  /*53b0*/  LDG.E.U16 R130, [R130.64] ;  /* 0x0000000482827981 */ /* 0x000124000c1e1500 */
[----:B------:R-:W-:-:S04]  /*53c0*/  IMAD.WIDE R124, R14, 0x2, R184 ;  /* 0x000000020e7c7825 */ /* 0x000fc800078e02b8 */
[C---:B------:R-:W-:Y:S01]  /*53d0*/  IMAD.WIDE R126, R14.reuse, 0x2, R182 ;  /* 0x000000020e7e7825 */ /* 0x040fe200078e02b6 */
[----:B------:R0:W5:Y:S03]  /*53e0*/  LDG.E.U16 R146, [R124.64] ;  /* 0x000000047c927981 */ /* 0x000166000c1e1500 */
[C---:B-1----:R-:W-:Y:S01]  /*53f0*/  IMAD.WIDE R128, R14.reuse, 0x2, R180 ;  /* 0x000000020e807825 */ /* 0x042fe200078e02b4 */
[----:B0-----:R0:W5:Y:S04]  /*5400*/  LDG.E.U16 R131, [R122.64] ;  /* 0x000000047a837981 */ /* 0x001168000c1e1500 */
[----:B------:R1:W5:Y:S01]  /*5410*/  LDG.E.U16 R147, [R126.64] ;  /* 0x000000047e937981 */ /* 0x000362000c1e1500 */
[----:B------:R-:W-:-:S03]  /*5420*/  IMAD.WIDE R124, R14, 0x2, R176 ;  /* 0x000000020e7c7825 */ /* 0x000fc600078e02b0 */
[----:B------:R1:W5:Y:S01]  /*5430*/  LDG.E.U16 R128, [R128.64] ;  /* 0x0000000480807981 */ /* 0x000362000c1e1500 */
[----:B0-----:R-:W-:-:S03]  /*5440*/  IMAD.WIDE R122, R14, 0x2, R178 ;  /* 0x000000020e7a7825 */ /* 0x001fc600078e02b2 */
[----:B------:R0:W5:Y:S01]  /*5450*/  LDG.E.U16 R159, [R124.64] ;  /* 0x000000047c9f7981 */ /* 0x000162000c1e1500 */
[----:B-1----:R-:W-:-:S03]  /*5460*/  IMAD.WIDE R126, R14, 0x2, R174 ;  /* 0x000000020e7e7825 */ /* 0x002fc600078e02ae */
[----:B------:R1:W5:Y:S04]  /*5470*/  LDG.E.U16 R129, [R122.64] ;  /* 0x000000047a817981 */ /* 0x000368000c1e1500 */
[----:B------:R1:W5:Y:S01]  /*5480*/  LDG.E.U16 R206, [R126.64] ;  /* 0x000000047ece7981 */ /* 0x000362000c1e1500 */
[----:B0-----:R-:W-:-:S04]  /*5490*/  IMAD.WIDE R124, R14, 0x2, R170 ;  /* 0x000000020e7c7825 */ /* 0x001fc800078e02aa */
[C---:B-1----:R-:W-:Y:S01]  /*54a0*/  IMAD.WIDE R122, R14.reuse, 0x2, R172 ;  /* 0x000000020e7a7825 */ /* 0x042fe200078e02ac */
[----:B------:R0:W5:Y:S03]  /*54b0*/  LDG.E.U16 R210, [R124.64] ;  /* 0x000000047cd27981 */ /* 0x000166000c1e1500 */
[C---:B------:R-:W-:Y:S01]  /*54c0*/  IMAD.WIDE R126, R14.reuse, 0x2, R168 ;  /* 0x000000020e7e7825 */ /* 0x040fe200078e02a8 */
        /* <DEDUP_REMOVED lines=39> */
[C---:B-1----:R-:W-:Y:S02]  /*5740*/  IMAD.WIDE R122, R14.reuse, 0x2, R28 ;  /* 0x000000020e7a7825 */ /* 0x042fe400078e021c */
[----:B------:R0:W5:Y:S02]  /*5750*/  LDG.E.U16 R124, [R124.64] ;  /* 0x000000047c7c7981 */ /* 0x000164000c1e1500 */
[----:B------:R-:W-:Y:S02]  /*5760*/  IMAD.WIDE R126, R14, 0x2, R156 ;  /* 0x000000020e7e7825 */ /* 0x000fe400078e029c */
[----:B------:R1:W5:Y:S04]  /*5770*/  LDG.E.U16 R122, [R122.64] ;  /* 0x000000047a7a7981 */ /* 0x000368000c1e1500 */
[----:B------:R0:W5:Y:S04]  /*5780*/  LDG.E.U16 R126, [R126.64] ;  /* 0x000000047e7e7981 */ /* 0x000168000c1e1500 */
[----:B-1----:R-:W1:Y:S02]  /*5790*/  S2R R123, SR_TID.X ;  /* 0x00000000007b7919 */ /* 0x002e640000002100 */
[----:B-1----:R-:W-:-:S05]  /*57a0*/  LOP3.LUT R123, R123, 0x1c, RZ, 0xc0, !PT ;  /* 0x0000001c7b7b7812 */ /* 0x002fca00078ec0ff */
[----:B0-----:R0:W1:Y:S02]  /*57b0*/  LDS R125, [R123.X4] ;  /* 0x000000007b7d7984 */ /* 0x0010640000004800 */
[----:B0-----:R-:W-:Y:S02]  /*57c0*/  F2FP.PACK_AB R123, R73, R72 ;  /* 0x00000048497b723e */ /* 0x001fe400000000ff */
[----:B------:R-:W0:Y:S01]  /*57d0*/  S2R R73, SR_TID.X ;  /* 0x0000000000497919 */ /* 0x000e220000002100 */
[----:B------:R-:W-:-:S04]  /*57e0*/  FADD R72, -R68, R158 ;  /* 0x0000009e44487221 */ /* 0x000fc80000000100 */
[----:B------:R-:W-:Y:S01]  /*57f0*/  FMUL R72, R72, 1.4426950216293334961 ;  /* 0x3fb8aa3b48487820 */ /* 0x000fe20000400000 */
[----:B------:R-:W-:-:S03]  /*5800*/  F2FP.PACK_AB R127, R75, R74 ;  /* 0x0000004a4b7f723e */ /* 0x000fc600000000ff */
[----:B------:R0:W1:Y:S02]  /*5810*/  MUFU.EX2 R75, R72 ;  /* 0x00000048004b7308 */ /* 0x0000640000000800 */
[----:B0-----:R-:W-:-:S05]  /*5820*/  LOP3.LUT R73, R73, 0x1c, RZ, 0xc0, !PT ;  /* 0x0000001c49497812 */ /* 0x001fca00078ec0ff */
[----:B------:R-:W-:Y:S04]  /*5830*/  LDS R74, [R73.X4+0x80] ;  /* 0x00008000494a7984 */ /* 0x000fe80000004800 */
[----:B------:R-:W-:Y:S04]  /*5840*/  LDS R72, [R73.X4+0x100] ;  /* 0x0001000049487984 */ /* 0x000fe80000004800 */
[----:B------:R-:W-:Y:S04]  /*5850*/  LDS R73, [R73.X4+0x180] ;  /* 0x0001800049497984 */ /* 0x000fe80000004800 */
[----:B------:R-:W-:Y:S01]  /*5860*/  BAR.SYNC.DEFER_BLOCKING 0x0 ;  /* 0x0000000000007b1d */ /* 0x000fe20000010000 */
[----:B------:R-:W-:-:S02]  /*5870*/  F2FP.PACK_AB R76, R77, R76 ;  /* 0x0000004c4d4c723e */ /* 0x000fc400000000ff */
[----:B------:R-:W-:Y:S02]  /*5880*/  F2FP.PACK_AB R80, R81, R80 ;  /* 0x000000505150723e */ /* 0x000fe400000000ff */
[----:B------:R-:W-:Y:S02]  /*5890*/  F2FP.PACK_AB R96, R97, R96 ;  /* 0x000000606160723e */ /* 0x000fe400000000ff */
[----:B------:R-:W-:Y:S02]  /*58a0*/  F2FP.PACK_AB R84, R84, R100 ;  /* 0x000000645454723e */ /* 0x000fe400000000ff */
[----:B------:R-:W-:Y:S02]  /*58b0*/  F2FP.PACK_AB R89, R92, R89 ;  /* 0x000000595c59723e */ /* 0x000fe400000000ff */
[----:B------:R-:W-:Y:S02]  /*58c0*/  F2FP.PACK_AB R86, R86, R102 ;  /* 0x000000665656723e */ /* 0x000fe400000000ff */
[----:B------:R-:W-:-:S02]  /*58d0*/  F2FP.PACK_AB R132, R133, R132 ;  /* 0x000000848584723e */ /* 0x000fc400000000ff */
[----:B------:R-:W-:Y:S02]  /*58e0*/  LOP3.LUT R77, R11, 0x40, RZ, 0x3c, !PT ;  /* 0x000000400b4d7812 */ /* 0x000fe400078e3cff */
[----:B------:R-:W-:Y:S01]  /*58f0*/  F2FP.PACK_AB R82, R83, R82 ;  /* 0x000000525352723e */ /* 0x000fe200000000ff */
[----:B--2---:R-:W-:Y:S04]  /*5900*/  STS.U16 [R15], R94 ;  /* 0x0000005e0f007388 */ /* 0x004fe80000000400 */
[----:B------:R-:W-:Y:S04]  /*5910*/  STS.U16 [R15+0x800], R91 ;  /* 0x0008005b0f007388 */ /* 0x000fe80000000400 */
[----:B------:R-:W-:Y:S04]  /*5920*/  STS.U16 [R15+0x1000], R95 ;  /* 0x0010005f0f007388 */ /* 0x000fe80000000400 */
[----:B---3--:R-:W-:Y:S01]  /*5930*/  STS.U16 [R15+0x1800], R138 ;  /* 0x0018008a0f007388 */ /* 0x008fe20000000400 */
[----:B------:R-:W-:-:S02]  /*5940*/  F2FP.PACK_AB R78, R79, R78 ;  /* 0x0000004e4f4e723e */ /* 0x000fc400000000ff */
[----:B------:R-:W-:Y:S02]  /*5950*/  F2FP.PACK_AB R98, R99, R98 ;  /* 0x000000626362723e */ /* 0x000fe400000000ff */
[----:B------:R-:W-:Y:S02]  /*5960*/  F2FP.PACK_AB R85, R88, R85 ;  /* 0x000000555855723e */ /* 0x000fe400000000ff */
[----:B------:R-:W-:Y:S02]  /*5970*/  F2FP.PACK_AB R87, R103, R87 ;  /* 0x000000576757723e */ /* 0x000fe400000000ff */
[----:B------:R-:W-:Y:S02]  /*5980*/  F2FP.PACK_AB R93, R101, R93 ;  /* 0x0000005d655d723e */ /* 0x000fe400000000ff */
[----:B------:R-:W-:Y:S01]  /*5990*/  F2FP.PACK_AB R134, R134, R135 ;  /* 0x000000878686723e */ /* 0x000fe200000000ff */
[----:B----4-:R-:W-:Y:S04]  /*59a0*/  STS.U16 [R15+0x2000], R130 ;  /* 0x002000820f007388 */ /* 0x010fe80000000400 */
        /* <DEDUP_REMOVED lines=59> */
[----:B------:R-:W-:Y:S04]  /*5d60*/  STS [R11+0x4000], R123 ;  /* 0x0040007b0b007388 */ /* 0x000fe80000000800 */
        /* <DEDUP_REMOVED lines=15> */
[----:B------:R-:W-:Y:S01]  /*5e60*/  BAR.SYNC.DEFER_BLOCKING 0x0 ;  /* 0x0000000000007b1d */ /* 0x000fe20000010000 */
[----:B------:R-:W-:-:S04]  /*5e70*/  FADD R3, -R69, R3 ;  /* 0x0000000345037221 */ /* 0x000fc80000000100 */
[----:B------:R-:W-:Y:S01]  /*5e80*/  FMUL R3, R3, 1.4426950216293334961 ;  /* 0x3fb8aa3b03037820 */ /* 0x000fe20000400000 */
[----:B------:R-:W-:Y:S04]  /*5e90*/  LDSM.16.M88.4 R88, [R23+0x4000] ;  /* 0x004000001758783b */ /* 0x000fe80000000200 */
[----:B------:R-:W0:Y:S04]  /*5ea0*/  LDSM.16.M88.4 R76, [R9] ;  /* 0x00000000094c783b */ /* 0x000e280000000200 */
[----:B------:R-:W2:Y:S01]  /*5eb0*/  LDSM.16.M88.4 R80, [R9+0x2000] ;  /* 0x002000000950783b */ /* 0x000ea20000000200 */
[----:B------:R-:W3:Y:S01]  /*5ec0*/  MUFU.EX2 R3, R3 ;  /* 0x0000000300037308 */ /* 0x000ee20000000800 */
[----:B------:R-:W-:-:S02]  /*5ed0*/  FADD R6, -R70, R6 ;  /* 0x0000000646067221 */ /* 0x000fc40000000100 */
[----:B------:R-:W4:Y:S01]  /*5ee0*/  LDSM.16.M88.4 R84, [R23+0x5000] ;  /* 0x005000001754783b */ /* 0x000f220000000200 */
[----:B------:R-:W-:Y:S02]  /*5ef0*/  FADD R92, -R71, R25 ;  /* 0x00000019475c7221 */ /* 0x000fe40000000100 */
[----:B------:R-:W-:-:S04]  /*5f00*/  FMUL R6, R6, 1.4426950216293334961 ;  /* 0x3fb8aa3b06067820 */ /* 0x000fc80000400000 */
[----:B------:R5:W0:Y:S01]  /*5f10*/  MUFU.EX2 R25, R6 ;  /* 0x0000000600197308 */ /* 0x000a220000000800 */
[C---:B-1----:R-:W-:Y:S02]  /*5f20*/  FMUL R64, R75.reuse, R64 ;  /* 0x000000404b407220 */ /* 0x042fe40000400000 */
[----:B------:R-:W-:Y:S02]  /*5f30*/  FMUL R65, R75, R65 ;  /* 0x000000414b417220 */ /* 0x000fe40000400000 */
[----:B-----5:R-:W-:Y:S02]  /*5f40*/  FMUL R6, R92, 1.4426950216293334961 ;  /* 0x3fb8aa3b5c067820 */ /* 0x020fe40000400000 */
[C---:B---3--:R-:W-:Y:S02]  /*5f50*/  FMUL R66, R3.reuse, R66 ;  /* 0x0000004203427220 */ /* 0x048fe40000400000 */
[----:B------:R-:W-:Y:S02]  /*5f60*/  FMUL R67, R3, R67 ;  /* 0x0000004303437220 */ /* 0x000fe40000400000 */
[C---:B------:R-:W-:Y:S01]  /*5f70*/  FMUL R60, R75.reuse, R60 ;  /* 0x0000003c4b3c7220 */ /* 0x040fe20000400000 */
[----:B------:R-:W1:Y:S01]  /*5f80*/  MUFU.EX2 R6, R6 ;  /* 0x0000000600067308 */ /* 0x000e620000000800 */
[----:B------:R-:W-:-:S02]  /*5f90*/  FMUL R61, R75, R61 ;  /* 0x0000003d4b3d7220 */ /* 0x000fc40000400000 */
[C---:B------:R-:W-:Y:S02]  /*5fa0*/  FMUL R62, R3.reuse, R62 ;  /* 0x0000003e033e7220 */ /* 0x040fe40000400000 */
[----:B------:R-:W-:Y:S02]  /*5fb0*/  FMUL R63, R3, R63 ;  /* 0x0000003f033f7220 */ /* 0x000fe40000400000 */
[----:B------:R-:W-:Y:S01]  /*5fc0*/  FFMA R2, R75, R2, R125 ;  /* 0x000000024b027223 */ /* 0x000fe2000000007d */
[----:B------:R-:W-:Y:S01]  /*5fd0*/  LOP3.LUT R125, R23, 0x20, RZ, 0x3c, !PT ;  /* 0x00000020177d7812 */ /* 0x000fe200078e3cff */
[C---:B0-----:R-:W-:Y:S04]  /*5fe0*/  HMMA.16816.F32 R64, R88.reuse, R76, R64 ;  /* 0x0000004c5840723c */ /* 0x041fe80000001840 */
[----:B------:R-:W-:Y:S04]  /*5ff0*/  LDSM.16.M88.4 R92, [R125+0x5000] ;  /* 0x005000007d5c783b */ /* 0x000fe80000000200 */
[----:B--2---:R-:W-:Y:S01]  /*6000*/  HMMA.16816.F32 R88, R88, R80, R60 ;  /* 0x000000505858723c */ /* 0x004fe2000000183c */
[----:B------:R-:W0:Y:S01]  /*6010*/  LDSM.16.M88.4 R60, [R125+0x4000] ;  /* 0x004000007d3c783b */ /* 0x000e220000000200 */
[----:B------:R-:W-:-:S02]  /*6020*/  FMUL R56, R25, R56 ;  /* 0x0000003819387220 */ /* 0x000fc40000400000 */
[C---:B------:R-:W-:Y:S02]  /*6030*/  FMUL R57, R25.reuse, R57 ;  /* 0x0000003919397220 */ /* 0x040fe40000400000 */
[C---:B-1----:R-:W-:Y:S02]  /*6040*/  FMUL R58, R6.reuse, R58 ;  /* 0x0000003a063a7220 */ /* 0x042fe40000400000 */
[C---:B------:R-:W-:Y:S02]  /*6050*/  FMUL R59, R6.reuse, R59 ;  /* 0x0000003b063b7220 */ /* 0x040fe40000400000 */
[C---:B------:R-:W-:Y:S02]  /*6060*/  FMUL R100, R25.reuse, R52 ;  /* 0x0000003419647220 */ /* 0x040fe40000400000 */
[----:B------:R-:W-:Y:S02]  /*6070*/  FMUL R101, R25, R53 ;  /* 0x0000003519657220 */ /* 0x000fe40000400000 */
[----:B------:R-:W-:-:S02]  /*6080*/  FMUL R102, R6, R54 ;  /* 0x0000003606667220 */ /* 0x000fc40000400000 */
[----:B------:R-:W-:Y:S01]  /*6090*/  FMUL R103, R6, R55 ;  /* 0x0000003706677220 */ /* 0x000fe20000400000 */
[----:B----4-:R-:W-:Y:S01]  /*60a0*/  HMMA.16816.F32 R56, R84, R76, R56 ;  /* 0x0000004c5438723c */ /* 0x010fe20000001838 */
[----:B------:R-:W-:Y:S02]  /*60b0*/  LOP3.LUT R109, R23, 0x40, RZ, 0x3c, !PT ;  /* 0x00000040176d7812 */ /* 0x000fe400078e3cff */
[----:B------:R-:W-:-:S03]  /*60c0*/  LOP3.LUT R110, R9, 0x40, RZ, 0x3c, !PT ;  /* 0x00000040096e7812 */ /* 0x000fc600078e3cff */
[----:B------:R-:W-:Y:S02]  /*60d0*/  LDSM.16.M88.4 R96, [R109+0x4000] ;  /* 0x004000006d60783b */ /* 0x000fe40000000200 */
[----:B------:R-:W-:Y:S02]  /*60e0*/  HMMA.16816.F32 R100, R84, R80, R100 ;  /* 0x000000505464723c */ /* 0x000fe40000001864 */
[----:B------:R-:W1:Y:S04]  /*60f0*/  LDSM.16.M88.4 R52, [R110] ;  /* 0x000000006e34783b */ /* 0x000e680000000200 */
[----:B------:R-:W2:Y:S04]  /*6100*/  LDSM.16.M88.4 R104, [R109+0x5000] ;  /* 0x005000006d68783b */ /* 0x000ea80000000200 */
[----:B------:R-:W3:Y:S01]  /*6110*/  LDSM.16.M88.4 R84, [R110+0x2000] ;  /* 0x002000006e54783b */ /* 0x000ee20000000200 */
[----:B------:R-:W-:Y:S01]  /*6120*/  LOP3.LUT R108, R23, 0x60, RZ, 0x3c, !PT ;  /* 0x00000060176c7812 */ /* 0x000fe200078e3cff */
[-C--:B0-----:R-:W-:Y:S08]  /*6130*/  HMMA.16816.F32 R64, R60, R78.reuse, R64 ;  /* 0x0000004e3c40723c */ /* 0x081ff00000001840 */
[----:B------:R-:W-:Y:S01]  /*6140*/  HMMA.16816.F32 R56, R92, R78, R56 ;  /* 0x0000004e5c38723c */ /* 0x000fe20000001838 */
[----:B------:R-:W0:Y:S07]  /*6150*/  LDSM.16.M88.4 R76, [R108+0x4000] ;  /* 0x004000006c4c783b */ /* 0x000e2e0000000200 */
[-C--:B------:R-:W-:Y:S01]  /*6160*/  HMMA.16816.F32 R88, R60, R82.reuse, R88 ;  /* 0x000000523c58723c */ /* 0x080fe20000001858 */
[----:B------:R-:W4:Y:S07]  /*6170*/  LDSM.16.M88.4 R60, [R108+0x5000] ;  /* 0x005000006c3c783b */ /* 0x000f2e0000000200 */
[----:B------:R-:W-:Y:S01]  /*6180*/  HMMA.16816.F32 R100, R92, R82, R100 ;  /* 0x000000525c64723c */ /* 0x000fe20000001864 */
[----:B------:R-:W-:Y:S04]  /*6190*/  LDSM.16.M88.4 R80, [R23+0x4080] ;  /* 0x004080001750783b */ /* 0x000fe80000000200 */
[----:B------:R-:W-:Y:S03]  /*61a0*/  LDSM.16.M88.4 R92, [R9+0x2080] ;  /* 0x00208000095c783b */ /* 0x000fe60000000200 */
[-C--:B-1----:R-:W-:Y:S08]  /*61b0*/  HMMA.16816.F32 R64, R96, R52.reuse, R64 ;  /* 0x000000346040723c */ /* 0x082ff00000001840 */
[----:B--2---:R-:W-:Y:S08]  /*61c0*/  HMMA.16816.F32 R56, R104, R52, R56 ;  /* 0x000000346838723c */ /* 0x004ff00000001838 */
[-C--:B---3--:R-:W-:Y:S01]  /*61d0*/  HMMA.16816.F32 R88, R96, R84.reuse, R88 ;  /* 0x000000546058723c */ /* 0x088fe20000001858 */
[----:B------:R-:W1:Y:S07]  /*61e0*/  LDSM.16.M88.4 R96, [R9+0x80] ;  /* 0x000080000960783b */ /* 0x000e6e0000000200 */
[----:B------:R-:W-:Y:S01]  /*61f0*/  HMMA.16816.F32 R100, R104, R84, R100 ;  /* 0x000000546864723c */ /* 0x000fe20000001864 */
[----:B------:R-:W2:Y:S07]  /*6200*/  LDSM.16.M88.4 R104, [R23+0x5080] ;  /* 0x005080001768783b */ /* 0x000eae0000000200 */
[-C--:B0-----:R-:W-:Y:S08]  /*6210*/  HMMA.16816.F32 R64, R76, R54.reuse, R64 ;  /* 0x000000364c40723c */ /* 0x081ff00000001840 */
[----:B----4-:R-:W-:Y:S01]  /*6220*/  HMMA.16816.F32 R56, R60, R54, R56 ;  /* 0x000000363c38723c */ /* 0x010fe20000001838 */
[----:B------:R-:W0:Y:S07]  /*6230*/  LDSM.16.M88.4 R52, [R125+0x5080] ;  /* 0x005080007d34783b */ /* 0x000e2e0000000200 */
[-C--:B------:R-:W-:Y:S01]  /*6240*/  HMMA.16816.F32 R88, R76, R86.reuse, R88 ;  /* 0x000000564c58723c */ /* 0x080fe20000001858 */
[----:B------:R-:W-:Y:S07]  /*6250*/  LDSM.16.M88.4 R76, [R110+0x2080] ;  /* 0x002080006e4c783b */ /* 0x000fee0000000200 */
[----:B------:R-:W-:Y:S01]  /*6260*/  HMMA.16816.F32 R100, R60, R86, R100 ;  /* 0x000000563c64723c */ /* 0x000fe20000001864 */
[----:B------:R-:W3:Y:S04]  /*6270*/  LDSM.16.M88.4 R60, [R125+0x4080] ;  /* 0x004080007d3c783b */ /* 0x000ee80000000200 */
[----:B------:R-:W-:Y:S03]  /*6280*/  LDSM.16.M88.4 R84, [R109+0x4080] ;  /* 0x004080006d54783b */ /* 0x000fe60000000200 */
[-C--:B-1----:R-:W-:Y:S08]  /*6290*/  HMMA.16816.F32 R64, R80, R96.reuse, R64 ;  /* 0x000000605040723c */ /* 0x082ff00000001840 */
[----:B--2---:R-:W-:Y:S08]  /*62a0*/  HMMA.16816.F32 R56, R104, R96, R56 ;  /* 0x000000606838723c */ /* 0x004ff00000001838 */
[-C--:B------:R-:W-:Y:S01]  /*62b0*/  HMMA.16816.F32 R88, R80, R92.reuse, R88 ;  /* 0x0000005c5058723c */ /* 0x080fe20000001858 */
[----:B------:R-:W1:Y:S07]  /*62c0*/  LDSM.16.M88.4 R80, [R110+0x80] ;  /* 0x000080006e50783b */ /* 0x000e6e0000000200 */
[----:B------:R-:W-:Y:S01]  /*62d0*/  HMMA.16816.F32 R100, R104, R92, R100 ;  /* 0x0000005c6864723c */ /* 0x000fe20000001864 */
[----:B------:R-:W2:Y:S07]  /*62e0*/  LDSM.16.M88.4 R104, [R109+0x5080] ;  /* 0x005080006d68783b */ /* 0x000eae0000000200 */
[-C--:B0-----:R-:W-:Y:S08]  /*62f0*/  HMMA.16816.F32 R56, R52, R98.reuse, R56 ;  /* 0x000000623438723c */ /* 0x081ff00000001838 */
[C---:B---3--:R-:W-:Y:S08]  /*6300*/  HMMA.16816.F32 R64, R60.reuse, R98, R64 ;  /* 0x000000623c40723c */ /* 0x048ff00000001840 */
[-C--:B------:R-:W-:Y:S01]  /*6310*/  HMMA.16816.F32 R88, R60, R94.reuse, R88 ;  /* 0x0000005e3c58723c */ /* 0x080fe20000001858 */
[----:B------:R-:W0:Y:S07]  /*6320*/  LDSM.16.M88.4 R60, [R108+0x4080] ;  /* 0x004080006c3c783b */ /* 0x000e2e0000000200 */
[----:B------:R-:W-:Y:S01]  /*6330*/  HMMA.16816.F32 R100, R52, R94, R100 ;  /* 0x0000005e3464723c */ /* 0x000fe20000001864 */
[----:B------:R-:W3:Y:S07]  /*6340*/  LDSM.16.M88.4 R52, [R108+0x5080] ;  /* 0x005080006c34783b */ /* 0x000eee0000000200 */
[-C--:B-1----:R-:W-:Y:S08]  /*6350*/  HMMA.16816.F32 R64, R84, R80.reuse, R64 ;  /* 0x000000505440723c */ /* 0x082ff00000001840 */
[----:B--2---:R-:W-:Y:S08]  /*6360*/  HMMA.16816.F32 R56, R104, R80, R56 ;  /* 0x000000506838723c */ /* 0x004ff00000001838 */
[-C--:B------:R-:W-:Y:S08]  /*6370*/  HMMA.16816.F32 R88, R84, R76.reuse, R88 ;  /* 0x0000004c5458723c */ /* 0x080ff00000001858 */
[----:B------:R-:W-:Y:S01]  /*6380*/  HMMA.16816.F32 R100, R104, R76, R100 ;  /* 0x0000004c6864723c */ /* 0x000fe20000001864 */
[----:B------:R-:W-:-:S04]  /*6390*/  IADD3 R4, R4, 0x80, RZ ;  /* 0x0000008004047810 */ /* 0x000fc80007ffe0ff */
[----:B------:R-:W-:Y:S02]  /*63a0*/  ISETP.GE.AND P2, PT, R4, c[0x0][0x1d0], PT ;  /* 0x0000740004007a0c */ /* 0x000fe40003f46270 */
[----:B------:R-:W-:Y:S01]  /*63b0*/  MOV R75, 0x80 ;  /* 0x00000080004b7802 */ /* 0x000fe20000000f00 */
[----:B0-----:R-:W-:Y:S01]  /*63c0*/  HMMA.16816.F32 R64, R60, R82, R64 ;  /* 0x000000523c40723c */ /* 0x001fe20000001840 */
[----:B------:R-:W-:Y:S01]  /*63d0*/  FFMA R5, R3, R5, R74 ;  /* 0x0000000503057223 */ /* 0x000fe2000000004a */
[----:B------:R-:W-:Y:S01]  /*63e0*/  MOV R3, R69 ;  /* 0x0000004500037202 */ /* 0x000fe20000000f00 */
[----:B------:R-:W-:Y:S01]  /*63f0*/  FFMA R7, R25, R7, R72 ;  /* 0x0000000719077223 */ /* 0x000fe20000000048 */
[----:B------:R-:W-:Y:S01]  /*6400*/  MOV R25, R71 ;  /* 0x0000004700197202 */ /* 0x000fe20000000f00 */
[----:B------:R-:W-:-:S03]  /*6410*/  FFMA R24, R6, R24, R73 ;  /* 0x0000001806187223 */ /* 0x000fc60000000049 */
[----:B---3--:R-:W-:Y:S01]  /*6420*/  HMMA.16816.F32 R56, R52, R82, R56 ;  /* 0x000000523438723c */ /* 0x008fe20000001838 */
[C---:B------:R-:W-:Y:S02]  /*6430*/  IMAD R14, R75.reuse, c[0x0][0x1b4], R14 ;  /* 0x00006d004b0e7a24 */ /* 0x040fe400078e020e */
[----:B------:R-:W-:Y:S02]  /*6440*/  IMAD R13, R75, c[0x0][0x1a4], R13 ;  /* 0x000069004b0d7a24 */ /* 0x000fe400078e020d */
[----:B------:R-:W-:-:S03]  /*6450*/  IMAD.MOV.U32 R158, RZ, RZ, R68 ;  /* 0x000000ffff9e7224 */ /* 0x000fc600078e0044 */
[----:B------:R-:W-:Y:S01]  /*6460*/  HMMA.16816.F32 R60, R60, R78, R88 ;  /* 0x0000004e3c3c723c */ /* 0x000fe20000001858 */
[----:B------:R-:W-:-:S07]  /*6470*/  IMAD.MOV.U32 R6, RZ, RZ, R70 ;  /* 0x000000ffff067224 */ /* 0x000fce00078e0046 */
[----:B------:R-:W-:Y:S01]  /*6480*/  HMMA.16816.F32 R52, R52, R78, R100 ;  /* 0x0000004e3434723c */ /* 0x000fe20000001864 */
[----:B------:R-:W-:Y:S01]  /*6490*/  @P2 CALL.REL.NOINC `(.L_x_0) ;  /* 0x0000001000002944 */ /* 0x000fe20003c00000 */
[----:B------:R-:W-:Y:S06]  /*64a0*/  BRA `(.L_x_1) ;  /* 0xffffc70000007947 */ /* 0x000fec000383ffff */
.L_x_0:
[----:B------:R-:W-:-:S06]  /*64b0*/  NOP ;  /* 0x0000000000007918 */ /* 0x000fcc0000000000 */
[----:B------:R-:W-:-:S06]  /*64c0*/  NOP ;  /* 0x0000000000007918 */ /* 0x000fcc0000000000 */
[----:B------:R-:W0:Y:S01]  /*64d0*/  S2R R72, SR_TID.X ;  /* 0x0000000000487919 */ /* 0x000e220000002100 */
[----:B------:R-:W-:Y:S01]  /*64e0*/  IMAD.MOV.U32 R45, RZ, RZ, c[0x0][0x1c8] ;  /* 0x00007200ff2d7624 */ /* 0x000fe200078e00ff */
[----:B------:R-:W-:Y:S01]  /*64f0*/  MOV R51, R5 ;  /* 0x0000000500337202 */ /* 0x000fe20000000f00 */
[----:B------:R-:W-:Y:S01]  /*6500*/  IMAD.MOV.U32 R75, RZ, RZ, R2 ;  /* 0x000000ffff4b7224 */ /* 0x000fe200078e0002 */
[----:B------:R-:W1:Y:S01]  /*6510*/  S2R R74, SR_TID.X ;  /* 0x00000000004a7919 */ /* 0x000e620000002100 */
[----:B------:R-:W-:Y:S01]  /*6520*/  IMAD.MOV.U32 R47, RZ, RZ, R7 ;  /* 0x000000ffff2f7224 */ /* 0x000fe200078e0007 */
[----:B------:R-:W-:Y:S01]  /*6530*/  MOV R48, R24 ;  /* 0x0000001800307202 */ /* 0x000fe20000000f00 */
[----:B------:R-:W-:Y:S01]  /*6540*/  FMUL R2, R75, 8388608 ;  /* 0x4b0000004b027820 */ /* 0x000fe20000400000 */
[----:B------:R-:W2:Y:S01]  /*6550*/  S2R R76, SR_CTAID.X ;  /* 0x00000000004c7919 */ /* 0x000ea20000002500 */
[----:B------:R-:W-:Y:S01]  /*6560*/  FSETP.GEU.AND P6, PT, |R51|, 1.175494350822287508e-38, PT ;  /* 0x008000003300780b */ /* 0x000fe20003fce200 */
[----:B------:R-:W-:Y:S01]  /*6570*/  IMAD.MOV.U32 R49, RZ, RZ, R52 ;  /* 0x000000ffff317224 */ /* 0x000fe200078e0034 */
[C---:B------:R-:W-:Y:S01]  /*6580*/  FSETP.GEU.AND P5, PT, R48.reuse, 1.175494350822287508e-38, PT ;  /* 0x008000003000780b */ /* 0x040fe20003fae000 */
[----:B------:R-:W3:Y:S01]  /*6590*/  S2R R80, SR_CTAID.Y ;  /* 0x0000000000507919 */ /* 0x000ee20000002600 */
[----:B------:R-:W-:-:S03]  /*65a0*/  FMUL R7, R48, 8388608 ;  /* 0x4b00000030077820 */ /* 0x000fc60000400000 */
[----:B------:R-:W-:Y:S02]  /*65b0*/  BAR.SYNC.DEFER_BLOCKING 0x0 ;  /* 0x0000000000007b1d */ /* 0x000fe40000010000 */
[----:B------:R-:W-:-:S04]  /*65c0*/  FSEL R81, R7, R48, !P5 ;  /* 0x0000003007517208 */ /* 0x000fc80006800000 */
[----:B------:R-:W-:Y:S02]  /*65d0*/  IADD3 R7, R81, -0x3f3504f3, RZ ;  /* 0xc0cafb0d51077810 */ /* 0x000fe40007ffe0ff */
[----:B0-----:R-:W-:Y:S02]  /*65e0*/  SHF.R.U32.HI R72, RZ, 0x5, R72 ;  /* 0x00000005ff487819 */ /* 0x001fe40000011648 */
[----:B------:R-:W-:Y:S02]  /*65f0*/  LOP3.LUT R44, R7, 0xff800000, RZ, 0xc0, !PT ;  /* 0xff800000072c7812 */ /* 0x000fe400078ec0ff */
[----:B------:R-:W-:Y:S02]  /*6600*/  SGXT.U32 R72, R72, 0x2 ;  /* 0x000000024848781a */ /* 0x000fe40000000000 */
[----:B-1----:R-:W-:Y:S01]  /*6610*/  LOP3.LUT R78, R74, 0x1f, RZ, 0xc0, !PT ;  /* 0x0000001f4a4e7812 */ /* 0x002fe200078ec0ff */
[----:B------:R0:W-:Y:S01]  /*6620*/  I2F R46, R44 ;  /* 0x0000002c002e7306 */ /* 0x0001e20000201400 */
[--C-:B------:R-:W-:Y:S01]  /*6630*/  SHF.R.S32.HI R0, RZ, 0x3, R74.reuse ;  /* 0x00000003ff007819 */ /* 0x100fe2000001144a */
[----:B------:R-:W-:Y:S01]  /*6640*/  IMAD R10, R72, c[0x0][0x1c8], RZ ;  /* 0x00007200480a7a24 */ /* 0x000fe200078e02ff */
[----:B--2---:R-:W-:Y:S01]  /*6650*/  LEA R76, R76, R78, 0x5 ;  /* 0x0000004e4c4c7211 */ /* 0x004fe200078e28ff */
[----:B------:R-:W1:Y:S01]  /*6660*/  S2R R72, SR_TID.X ;  /* 0x0000000000487919 */ /* 0x000e620000002100 */
[--C-:B------:R-:W-:Y:S01]  /*6670*/  SHF.R.U32.HI R3, RZ, 0x1, R74.reuse ;  /* 0x00000001ff037819 */ /* 0x100fe2000001164a */
[----:B---3--:R-:W-:Y:S01]  /*6680*/  IMAD R4, R80, c[0x0][0x1c0], RZ ;  /* 0x0000700050047a24 */ /* 0x008fe200078e02ff */
[----:B------:R-:W-:Y:S01]  /*6690*/  SGXT R0, R0, 0x1 ;  /* 0x000000010000781a */ /* 0x000fe20000000200 */
[----:B------:R-:W-:Y:S01]  /*66a0*/  IMAD R6, R76, c[0x0][0x1c4], RZ ;  /* 0x000071004c067a24 */ /* 0x000fe200078e02ff */
[----:B------:R-:W-:Y:S01]  /*66b0*/  LOP3.LUT R12, R3, 0xc, RZ, 0xc0, !PT ;  /* 0x0000000c030c7812 */ /* 0x000fe200078ec0ff */
[----:B------:R-:W-:Y:S01]  /*66c0*/  IMAD.SHL.U32 R3, R4, 0x2, RZ ;  /* 0x0000000204037824 */ /* 0x000fe200078e00ff */
[----:B------:R-:W-:Y:S01]  /*66d0*/  LEA R11, R45, R10, 0x2 ;  /* 0x0000000a2d0b7211 */ /* 0x000fe200078e10ff */
[----:B------:R-:W-:Y:S01]  /*66e0*/  IMAD.SHL.U32 R8, R6, 0x2, RZ ;  /* 0x0000000206087824 */ /* 0x000fe200078e00ff */
[----:B------:R-:W-:Y:S01]  /*66f0*/  LOP3.LUT R9, R0, 0x440, RZ, 0xc0, !PT ;  /* 0x0000044000097812 */ /* 0x000fe200078ec0ff */
[----:B------:R-:W-:Y:S01]  /*6700*/  IMAD.HI R4, R4, 0x2, RZ ;  /* 0x0000000204047827 */ /* 0x000fe200078e02ff */
[----:B------:R-:W-:-:S02]  /*6710*/  SHF.R.S32.HI R14, RZ, 0x4, R74 ;  /* 0x00000004ff0e7819 */ /* 0x000fc4000001144a */
[----:B------:R-:W-:Y:S01]  /*6720*/  IADD3 R25, P1, P2, R8, c[0x0][0x178], R3 ;  /* 0x00005e0008197a10 */ /* 0x000fe20007a3e003 */
[----:B------:R-:W-:Y:S01]  /*6730*/  IMAD.SHL.U32 R3, R74, 0x4, RZ ;  /* 0x000000044a037824 */ /* 0x000fe200078e00ff */
[----:B------:R-:W-:Y:S02]  /*6740*/  SGXT R14, R14, 0x1 ;  /* 0x000000010e0e781a */ /* 0x000fe40000000200 */
[----:B------:R-:W-:Y:S02]  /*6750*/  SHF.L.U32 R73, R74, 0x1, RZ ;  /* 0x000000014a497819 */ /* 0x000fe400000006ff */
[----:B------:R-:W-:Y:S02]  /*6760*/  LOP3.LUT R16, R14, 0x804, RZ, 0xc0, !PT ;  /* 0x000008040e107812 */ /* 0x000fe400078ec0ff */
[----:B------:R-:W-:Y:S02]  /*6770*/  LOP3.LUT R73, R73, 0x3c, RZ, 0xc0, !PT ;  /* 0x0000003c49497812 */ /* 0x000fe400078ec0ff */
[----:B------:R-:W-:-:S02]  /*6780*/  LOP3.LUT R16, R16, 0x80, R3, 0xf8, !PT ;  /* 0x0000008010107812 */ /* 0x000fc400078ef803 */
[----:B-1----:R-:W-:Y:S02]  /*6790*/  LOP3.LUT R72, R72, 0x7, RZ, 0xc0, !PT ;  /* 0x0000000748487812 */ /* 0x002fe400078ec0ff */
[----:B0-----:R-:W-:Y:S02]  /*67a0*/  IADD3 R44, R81, -R44, RZ ;  /* 0x8000002c512c7210 */ /* 0x001fe40007ffe0ff */
[C---:B------:R-:W-:Y:S01]  /*67b0*/  LEA R0, R72.reuse, R12, 0x4 ;  /* 0x0000000c48007211 */ /* 0x040fe200078e20ff */
[C---:B------:R-:W-:Y:S01]  /*67c0*/  IMAD R12, R45.reuse, 0x4, R11 ;  /* 0x000000042d0c7824 */ /* 0x040fe200078e020b */
[----:B------:R-:W-:Y:S02]  /*67d0*/  LEA R17, R72, R9, 0x3 ;  /* 0x0000000948117211 */ /* 0x000fe400078e18ff */
[C---:B------:R-:W-:Y:S01]  /*67e0*/  SHF.L.U32 R9, R74.reuse, 0x6, RZ ;  /* 0x000000064a097819 */ /* 0x040fe200000006ff */
[----:B------:R-:W-:Y:S01]  /*67f0*/  IMAD R8, R45, 0x4, R12 ;  /* 0x000000042d087824 */ /* 0x000fe200078e020c */
[----:B------:R-:W-:-:S02]  /*6800*/  LOP3.LUT R72, R74, 0x60, RZ, 0xc0, !PT ;  /* 0x000000604a487812 */ /* 0x000fc400078ec0ff */
[----:B------:R-:W-:Y:S01]  /*6810*/  LOP3.LUT R15, R9, 0x40, RZ, 0xc0, !PT ;  /* 0x00000040090f7812 */ /* 0x000fe200078ec0ff */
[----:B------:R-:W-:Y:S01]  /*6820*/  IMAD.HI R9, R6, 0x2, RZ ;  /* 0x0000000206097827 */ /* 0x000fe200078e02ff */
[----:B------:R-:W-:Y:S02]  /*6830*/  LEA R13, R45, R8, 0x2 ;  /* 0x000000082d0d7211 */ /* 0x000fe400078e10ff */
[-C--:B------:R-:W-:Y:S01]  /*6840*/  LEA R36, P3, R12, R25.reuse, 0x1 ;  /* 0x000000190c247211 */ /* 0x080fe200078608ff */
[----:B------:R-:W-:Y:S01]  /*6850*/  IMAD R72, R72, 0x8, R73 ;  /* 0x0000000848487824 */ /* 0x000fe200078e0249 */
[----:B------:R-:W-:Y:S01]  /*6860*/  IADD3.X R43, R9, c[0x0][0x17c], R4, P1, P2 ;  /* 0x00005f00092b7a10 */ /* 0x000fe20000fe4404 */
[----:B------:R-:W-:Y:S01]  /*6870*/  IMAD R14, R45, 0x4, R13 ;  /* 0x000000042d0e7824 */ /* 0x000fe200078e020d */
[-C--:B------:R-:W-:Y:S01]  /*6880*/  LEA R40, P1, R10, R25.reuse, 0x1 ;  /* 0x000000190a287211 */ /* 0x080fe200078208ff */
[----:B------:R-:W-:Y:S01]  /*6890*/  IMAD.IADD R72, R15, 0x1, R72 ;  /* 0x000000010f487824 */ /* 0x000fe200078e0248 */
[----:B------:R-:W-:-:S02]  /*68a0*/  LEA R38, P2, R11, R25, 0x1 ;  /* 0x000000190b267211 */ /* 0x000fc400078408ff */
[C---:B------:R-:W-:Y:S02]  /*68b0*/  LEA R6, R45.reuse, R14, 0x2 ;  /* 0x0000000e2d067211 */ /* 0x040fe400078e10ff */
[-C--:B------:R-:W-:Y:S02]  /*68c0*/  LEA.HI.X.SX32 R41, R10, R43.reuse, 0x1, P1 ;  /* 0x0000002b0a297211 */ /* 0x080fe400008f0eff */
[----:B------:R-:W-:Y:S02]  /*68d0*/  LEA R4, R45, R6, 0x2 ;  /* 0x000000062d047211 */ /* 0x000fe400078e10ff */
[----:B------:R-:W-:Y:S02]  /*68e0*/  LEA.HI.X.SX32 R39, R11, R43, 0x1, P2 ;  /* 0x0000002b0b277211 */ /* 0x000fe400010f0eff */
[-C--:B------:R-:W-:Y:S01]  /*68f0*/  LEA R34, P1, R8, R25.reuse, 0x1 ;  /* 0x0000001908227211 */ /* 0x080fe200078208ff */
[----:B------:R-:W-:Y:S01]  /*6900*/  IMAD R9, R45, 0x4, R4 ;  /* 0x000000042d097824 */ /* 0x000fe200078e0204 */
[----:B------:R-:W-:-:S02]  /*6910*/  LEA R32, P2, R13, R25, 0x1 ;  /* 0x000000190d207211 */ /* 0x000fc400078408ff */
[----:B------:R-:W-:Y:S02]  /*6920*/  LEA.HI.X.SX32 R35, R8, R43, 0x1, P1 ;  /* 0x0000002b08237211 */ /* 0x000fe400008f0eff */
[----:B------:R-:W-:Y:S02]  /*6930*/  LEA R10, R45, R9, 0x2 ;  /* 0x000000092d0a7211 */ /* 0x000fe400078e10ff */
[----:B------:R-:W-:Y:S02]  /*6940*/  LEA.HI.X.SX32 R33, R13, R43, 0x1, P2 ;  /* 0x0000002b0d217211 */ /* 0x000fe400010f0eff */
[-C--:B------:R-:W-:Y:S01]  /*6950*/  LEA R28, P1, R6, R25.reuse, 0x1 ;  /* 0x00000019061c7211 */ /* 0x080fe200078208ff */
[----:B------:R-:W-:Y:S01]  /*6960*/  IMAD R11, R45, 0x4, R10 ;  /* 0x000000042d0b7824 */ /* 0x000fe200078e020a */
[----:B------:R-:W-:Y:S02]  /*6970*/  LEA R26, P2, R4, R25, 0x1 ;  /* 0x00000019041a7211 */ /* 0x000fe400078408ff */
[----:B------:R-:W-:-:S02]  /*6980*/  LEA.HI.X.SX32 R37, R12, R43, 0x1, P3 ;  /* 0x0000002b0c257211 */ /* 0x000fc400018f0eff */
[C---:B------:R-:W-:Y:S02]  /*6990*/  LEA R8, R45.reuse, R11, 0x2 ;  /* 0x0000000b2d087211 */ /* 0x040fe400078e10ff */
[----:B------:R-:W-:Y:S02]  /*69a0*/  LEA R30, P3, R14, R25, 0x1 ;  /* 0x000000190e1e7211 */ /* 0x000fe400078608ff */
[-C--:B------:R-:W-:Y:S01]  /*69b0*/  LEA.HI.X.SX32 R29, R6, R43.reuse, 0x1, P1 ;  /* 0x0000002b061d7211 */ /* 0x080fe200008f0eff */
[----:B------:R-:W-:Y:S01]  /*69c0*/  IMAD R15, R45, 0x4, R8 ;  /* 0x000000042d0f7824 */ /* 0x000fe200078e0208 */
[----:B------:R-:W-:Y:S02]  /*69d0*/  LOP3.LUT R17, R17, 0x40, R74, 0x78, !PT ;  /* 0x0000004011117812 */ /* 0x000fe400078e784a */
[----:B------:R-:W-:Y:S02]  /*69e0*/  LEA.HI.X.SX32 R27, R4, R43, 0x1, P2 ;  /* 0x0000002b041b7211 */ /* 0x000fe400010f0eff */
[----:B------:R-:W-:-:S02]  /*69f0*/  LEA R20, P1, R10, R25, 0x1 ;  /* 0x000000190a147211 */ /* 0x000fc400078208ff */
[----:B------:R-:W-:Y:S02]  /*6a00*/  LEA R18, P2, R11, R25, 0x1 ;  /* 0x000000190b127211 */ /* 0x000fe400078408ff */
[----:B------:R-:W-:Y:S02]  /*6a10*/  LEA.HI.X.SX32 R31, R14, R43, 0x1, P3 ;  /* 0x0000002b0e1f7211 */ /* 0x000fe400018f0eff */
[----:B------:R-:W-:Y:S02]  /*6a20*/  LEA R4, R45, R15, 0x2 ;  /* 0x0000000f2d047211 */ /* 0x000fe400078e10ff */
[----:B------:R-:W-:Y:S02]  /*6a30*/  LEA R22, P3, R9, R25, 0x1 ;  /* 0x0000001909167211 */ /* 0x000fe400078608ff */
[----:B------:R-:W-:Y:S01]  /*6a40*/  LOP3.LUT R73, R16, R17, RZ, 0xfc, !PT ;  /* 0x0000001110497212 */ /* 0x000fe200078efcff */
[----:B------:R-:W-:Y:S01]  /*6a50*/  IMAD R6, R45, 0x4, R4 ;  /* 0x000000042d067824 */ /* 0x000fe200078e0204 */
[----:B------:R-:W-:-:S02]  /*6a60*/  LEA.HI.X.SX32 R21, R10, R43, 0x1, P1 ;  /* 0x0000002b0a157211 */ /* 0x000fc400008f0eff */
[----:B------:R-:W-:Y:S02]  /*6a70*/  LEA.HI.X.SX32 R19, R11, R43, 0x1, P2 ;  /* 0x0000002b0b137211 */ /* 0x000fe400010f0eff */
[-C--:B------:R-:W-:Y:S02]  /*6a80*/  LEA R16, P1, R15, R25.reuse, 0x1 ;  /* 0x000000190f107211 */ /* 0x080fe400078208ff */
[----:B------:R-:W-:Y:S02]  /*6a90*/  LEA R14, P2, R4, R25, 0x1 ;  /* 0x00000019040e7211 */ /* 0x000fe400078408ff */
[----:B------:R-:W-:Y:S02]  /*6aa0*/  LEA.HI.X.SX32 R23, R9, R43, 0x1, P3 ;  /* 0x0000002b09177211 */ /* 0x000fe400018f0eff */
[----:B------:R-:W-:Y:S02]  /*6ab0*/  LEA R12, P3, R8, R25, 0x1 ;  /* 0x00000019080c7211 */ /* 0x000fe400078608ff */
[----:B------:R-:W-:-:S02]  /*6ac0*/  LEA.HI.X.SX32 R17, R15, R43, 0x1, P1 ;  /* 0x0000002b0f117211 */ /* 0x000fc400008f0eff */
[-C--:B------:R-:W-:Y:S01]  /*6ad0*/  LEA.HI.X.SX32 R15, R4, R43.reuse, 0x1, P2 ;  /* 0x0000002b040f7211 */ /* 0x080fe200010f0eff */
[----:B------:R-:W-:Y:S01]  /*6ae0*/  FMUL R4, R51, 8388608 ;  /* 0x4b00000033047820 */ /* 0x000fe20000400000 */
[----:B------:R-:W-:Y:S02]  /*6af0*/  FSETP.GEU.AND P2, PT, R75, 1.175494350822287508e-38, PT ;  /* 0x008000004b00780b */ /* 0x000fe40003f4e000 */
[----:B------:R-:W-:Y:S02]  /*6b00*/  LEA.HI.X.SX32 R13, R8, R43, 0x1, P3 ;  /* 0x0000002b080d7211 */ /* 0x000fe400018f0eff */
[----:B------:R-:W-:Y:S02]  /*6b10*/  LEA R8, P3, R6, R25, 0x1 ;  /* 0x0000001906087211 */ /* 0x000fe400078608ff */
[----:B------:R-:W-:Y:S02]  /*6b20*/  LEA R11, R45, R6, 0x2 ;  /* 0x000000062d0b7211 */ /* 0x000fe400078e10ff */
[----:B------:R-:W-:-:S02]  /*6b30*/  FSEL R77, R2, R75, !P2 ;  /* 0x0000004b024d7208 */ /* 0x000fc40005000000 */
[----:B------:R-:W-:Y:S01]  /*6b40*/  LEA.HI.X.SX32 R9, R6, R43, 0x1, P3 ;  /* 0x0000002b06097211 */ /* 0x000fe200018f0eff */
[----:B------:R-:W-:Y:S01]  /*6b50*/  FMUL R6, R47, 8388608 ;  /* 0x4b0000002f067820 */ /* 0x000fe20000400000 */
[----:B------:R-:W-:Y:S02]  /*6b60*/  LEA R10, P4, R11, R25, 0x1 ;  /* 0x000000190b0a7211 */ /* 0x000fe400078808ff */
[----:B------:R-:W-:Y:S02]  /*6b70*/  FSETP.GEU.AND P3, PT, R51, 1.175494350822287508e-38, PT ;  /* 0x008000003300780b */ /* 0x000fe40003f6e000 */
[----:B------:R-:W-:Y:S02]  /*6b80*/  IADD3 R2, R77, -0x3f3504f3, RZ ;  /* 0xc0cafb0d4d027810 */ /* 0x000fe40007ffe0ff */
[----:B------:R-:W-:Y:S02]  /*6b90*/  LEA.HI.X.SX32 R11, R11, R43, 0x1, P4 ;  /* 0x0000002b0b0b7211 */ /* 0x000fe400020f0eff */
[----:B------:R-:W-:-:S02]  /*6ba0*/  FSEL R79, R4, R51, !P3 ;  /* 0x00000033044f7208 */ /* 0x000fc40005800000 */
[----:B------:R-:W-:Y:S02]  /*6bb0*/  LOP3.LUT R4, R2, 0xff800000, RZ, 0xc0, !PT ;  /* 0xff80000002047812 */ /* 0x000fe400078ec0ff */
[----:B------:R-:W-:Y:S02]  /*6bc0*/  FSETP.GEU.AND P4, PT, R47, 1.175494350822287508e-38, PT ;  /* 0x008000002f00780b */ /* 0x000fe40003f8e000 */
[----:B------:R-:W-:Y:S01]  /*6bd0*/  IADD3 R2, R79, -0x3f3504f3, RZ ;  /* 0xc0cafb0d4f027810 */ /* 0x000fe20007ffe0ff */
[----:B------:R-:W0:Y:S01]  /*6be0*/  I2F R5, R4 ;  /* 0x0000000400057306 */ /* 0x000e220000201400 */
[----:B------:R-:W-:Y:S02]  /*6bf0*/  FSEL R74, R6, R47, !P4 ;  /* 0x0000002f064a7208 */ /* 0x000fe40006000000 */
[----:B------:R-:W-:Y:S02]  /*6c00*/  LOP3.LUT R6, R2, 0xff800000, RZ, 0xc0, !PT ;  /* 0xff80000002067812 */ /* 0x000fe400078ec0ff */
[----:B------:R-:W-:-:S02]  /*6c10*/  IADD3 R2, R74, -0x3f3504f3, RZ ;  /* 0xc0cafb0d4a027810 */ /* 0x000fc40007ffe0ff */
[----:B------:R-:W-:Y:S01]  /*6c20*/  FSETP.GT.AND P1, PT, |R48|, 8.50705917302346158658e+37, PT ;  /* 0x7e8000003000780b */ /* 0x000fe20003f24200 */
[----:B------:R-:W1:Y:S01]  /*6c30*/  I2F R24, R6 ;  /* 0x0000000600187306 */ /* 0x000e620000201400 */
[----:B------:R-:W-:Y:S02]  /*6c40*/  LOP3.LUT R25, R2, 0xff800000, RZ, 0xc0, !PT ;  /* 0xff80000002197812 */ /* 0x000fe400078ec0ff */
[----:B------:R-:W-:Y:S02]  /*6c50*/  FSEL R2, RZ, -23, P2 ;  /* 0xc1b80000ff027808 */ /* 0x000fe40001000000 */
[C---:B------:R-:W-:Y:S02]  /*6c60*/  FSETP.GEU.AND P2, PT, |R48|.reuse, 1.175494350822287508e-38, PT ;  /* 0x008000003000780b */ /* 0x040fe40003f4e200 */
[----:B------:R-:W-:Y:S01]  /*6c70*/  FSEL R43, RZ, -23, P5 ;  /* 0xc1b80000ff2b7808 */ /* 0x000fe20002800000 */
[----:B0-----:R-:W-:Y:S01]  /*6c80*/  FFMA.FTZ R2, R5, 1.1920928955078125e-07, R2 ;  /* 0x3400000005027823 */ /* 0x001fe20000010002 */
[----:B------:R-:W-:Y:S01]  /*6c90*/  FSEL R5, RZ, -23, P3 ;  /* 0xc1b80000ff057808 */ /* 0x000fe20001800000 */
[----:B------:R0:W2:Y:S01]  /*6ca0*/  I2F R42, R25 ;  /* 0x00000019002a7306 */ /* 0x0000a20000201400 */
[C---:B------:R-:W-:Y:S01]  /*6cb0*/  FSETP.GT.AND P3, PT, |R47|.reuse, 8.50705917302346158658e+37, PT ;  /* 0x7e8000002f00780b */ /* 0x040fe20003f64200 */
[----:B------:R-:W-:Y:S01]  /*6cc0*/  @P1 FMUL R48, R48, 0.25 ;  /* 0x3e80000030301820 */ /* 0x000fe20000400000 */
[----:B------:R-:W-:Y:S01]  /*6cd0*/  FSETP.GEU.AND P5, PT, |R47|, 1.175494350822287508e-38, PT ;  /* 0x008000002f00780b */ /* 0x000fe20003fae200 */
[----:B------:R-:W-:Y:S01]  /*6ce0*/  @P1 FMUL R55, R55, 0.25 ;  /* 0x3e80000037371820 */ /* 0x000fe20000400000 */
[----:B------:R-:W-:Y:S01]  /*6cf0*/  FSEL R7, RZ, -23, P4 ;  /* 0xc1b80000ff077808 */ /* 0x000fe20002000000 */
[----:B------:R-:W-:Y:S01]  /*6d00*/  @P1 FMUL R54, R54, 0.25 ;  /* 0x3e80000036361820 */ /* 0x000fe20000400000 */
[----:B------:R-:W-:Y:S01]  /*6d10*/  FSETP.GEU.AND P4, PT, |R75|, 1.175494350822287508e-38, PT ;  /* 0x008000004b00780b */ /* 0x000fe20003f8e200 */
[----:B------:R-:W-:Y:S01]  /*6d20*/  @P1 FMUL R59, R59, 0.25 ;  /* 0x3e8000003b3b1820 */ /* 0x000fe20000400000 */
[----:B------:R-:W-:Y:S01]  /*6d30*/  IADD3 R4, R77, -R4, RZ ;  /* 0x800000044d047210 */ /* 0x000fe20007ffe0ff */
[----:B------:R-:W-:Y:S01]  /*6d40*/  @P1 FMUL R58, R58, 0.25 ;  /* 0x3e8000003a3a1820 */ /* 0x000fe20000400000 */
[----:B------:R-:W-:Y:S01]  /*6d50*/  FSETP.GT.AND P1, PT, |R75|, 8.50705917302346158658e+37, PT ;  /* 0x7e8000004b00780b */ /* 0x000fe20003f24200 */
[----:B------:R-:W-:Y:S01]  /*6d60*/  @!P2 FMUL R48, R48, 16777216 ;  /* 0x4b8000003030a820 */ /* 0x000fe20000400000 */
[----:B0-----:R-:W-:Y:S01]  /*6d70*/  IADD3 R25, R74, -R25, RZ ;  /* 0x800000194a197210 */ /* 0x001fe20007ffe0ff */
[----:B-1----:R-:W-:Y:S01]  /*6d80*/  FFMA.FTZ R24, R24, 1.1920928955078125e-07, R5 ;  /* 0x3400000018187823 */ /* 0x002fe20000010005 */
[----:B------:R-:W-:Y:S01]  /*6d90*/  LOP3.LUT R3, R3, 0x70, RZ, 0xc0, !PT ;  /* 0x0000007003037812 */ /* 0x000fe200078ec0ff */
[----:B------:R-:W0:Y:S01]  /*6da0*/  MUFU.RCP R5, R48 ;  /* 0x0000003000057308 */ /* 0x000e220000001000 */
[----:B------:R-:W-:-:S02]  /*6db0*/  @P3 FMUL R47, R47, 0.25 ;  /* 0x3e8000002f2f3820 */ /* 0x000fc40000400000 */
[----:B------:R-:W-:Y:S02]  /*6dc0*/  @!P2 FMUL R55, R55, 16777216 ;  /* 0x4b8000003737a820 */ /* 0x000fe40000400000 */
[----:B------:R-:W-:Y:S02]  /*6dd0*/  @!P5 FMUL R47, R47, 16777216 ;  /* 0x4b8000002f2fd820 */ /* 0x000fe40000400000 */
[----:B------:R-:W-:Y:S02]  /*6de0*/  @!P2 FMUL R54, R54, 16777216 ;  /* 0x4b8000003636a820 */ /* 0x000fe40000400000 */
[----:B------:R-:W-:Y:S02]  /*6df0*/  @!P2 FMUL R59, R59, 16777216 ;  /* 0x4b8000003b3ba820 */ /* 0x000fe40000400000 */
[----:B------:R-:W-:Y:S01]  /*6e00*/  @!P2 FMUL R58, R58, 16777216 ;  /* 0x4b8000003a3aa820 */ /* 0x000fe20000400000 */
[----:B------:R-:W-:Y:S01]  /*6e10*/  FSETP.GT.AND P2, PT, |R51|, 8.50705917302346158658e+37, PT ;  /* 0x7e8000003300780b */ /* 0x000fe20003f44200 */
[----:B------:R-:W-:-:S02]  /*6e20*/  @P1 FMUL R75, R75, 0.25 ;  /* 0x3e8000004b4b1820 */ /* 0x000fc40000400000 */
[----:B------:R-:W-:Y:S02]  /*6e30*/  FFMA.FTZ R43, R46, 1.1920928955078125e-07, R43 ;  /* 0x340000002e2b7823 */ /* 0x000fe4000001002b */
[----:B------:R-:W1:Y:S01]  /*6e40*/  MUFU.RCP R46, R47 ;  /* 0x0000002f002e7308 */ /* 0x000e620000001000 */
[----:B------:R-:W-:Y:S02]  /*6e50*/  @!P4 FMUL R75, R75, 16777216 ;  /* 0x4b8000004b4bc820 */ /* 0x000fe40000400000 */
[----:B--2---:R-:W-:Y:S02]  /*6e60*/  FFMA.FTZ R42, R42, 1.1920928955078125e-07, R7 ;  /* 0x340000002a2a7823 */ /* 0x004fe40000010007 */
[C---:B0-----:R-:W-:Y:S02]  /*6e70*/  FMUL R7, R5.reuse, R55 ;  /* 0x0000003705077220 */ /* 0x041fe40000400000 */
[C---:B------:R-:W-:Y:S02]  /*6e80*/  FMUL R45, R5.reuse, R54 ;  /* 0x00000036052d7220 */ /* 0x040fe40000400000 */
[C---:B------:R-:W-:Y:S01]  /*6e90*/  FMUL R50, R5.reuse, R59 ;  /* 0x0000003b05327220 */ /* 0x040fe20000400000 */
[----:B------:R-:W-:Y:S01]  /*6ea0*/  MOV R59, 0x3dc6b27f ;  /* 0x3dc6b27f003b7802 */ /* 0x000fe20000000f00 */
[----:B------:R-:W-:-:S02]  /*6eb0*/  FMUL R52, R5, R58 ;  /* 0x0000003a05347220 */ /* 0x000fc40000400000 */
[----:B------:R-:W0:Y:S01]  /*6ec0*/  MUFU.RCP R5, R75 ;  /* 0x0000004b00057308 */ /* 0x000e220000001000 */
[----:B------:R-:W-:Y:S01]  /*6ed0*/  @P3 FMUL R49, R49, 0.25 ;  /* 0x3e80000031313820 */ /* 0x000fe20000400000 */
[----:B------:R-:W-:Y:S01]  /*6ee0*/  F2FP.PACK_AB R50, R7, R50 ;  /* 0x000000320732723e */ /* 0x000fe200000000ff */
[----:B------:R-:W-:Y:S01]  /*6ef0*/  @P3 FMUL R53, R53, 0.25 ;  /* 0x3e80000035353820 */ /* 0x000fe20000400000 */
[----:B------:R-:W-:Y:S01]  /*6f00*/  LOP3.LUT R7, R72, 0x40, RZ, 0x3c, !PT ;  /* 0x0000004048077812 */ /* 0x000fe200078e3cff */
[----:B------:R-:W-:Y:S01]  /*6f10*/  @P3 FMUL R57, R57, 0.25 ;  /* 0x3e80000039393820 */ /* 0x000fe20000400000 */
[----:B------:R-:W-:Y:S01]  /*6f20*/  F2FP.PACK_AB R52, R45, R52 ;  /* 0x000000342d34723e */ /* 0x000fe200000000ff */
[----:B------:R-:W-:Y:S01]  /*6f30*/  @P3 FMUL R56, R56, 0.25 ;  /* 0x3e80000038383820 */ /* 0x000fe20000400000 */
[----:B------:R-:W-:Y:S01]  /*6f40*/  ISETP.GE.U32.AND P3, PT, R74, 0x7f800000, PT ;  /* 0x7f8000004a00780c */ /* 0x000fe20003f66070 */
[----:B------:R-:W-:Y:S02]  /*6f50*/  @P2 FMUL R51, R51, 0.25 ;  /* 0x3e80000033332820 */ /* 0x000fe40000400000 */
[----:B------:R-:W-:-:S02]  /*6f60*/  @!P5 FMUL R49, R49, 16777216 ;  /* 0x4b8000003131d820 */ /* 0x000fc40000400000 */
[----:B------:R-:W-:Y:S02]  /*6f70*/  @!P5 FMUL R53, R53, 16777216 ;  /* 0x4b8000003535d820 */ /* 0x000fe40000400000 */
[----:B------:R-:W-:Y:S02]  /*6f80*/  @!P5 FMUL R57, R57, 16777216 ;  /* 0x4b8000003939d820 */ /* 0x000fe40000400000 */
[----:B------:R-:W-:Y:S01]  /*6f90*/  @!P5 FMUL R56, R56, 16777216 ;  /* 0x4b8000003838d820 */ /* 0x000fe20000400000 */
[----:B------:R-:W-:Y:S01]  /*6fa0*/  ISETP.GE.U32.AND P5, PT, R79, 0x7f800000, PT ;  /* 0x7f8000004f00780c */ /* 0x000fe20003fa6070 */
[----:B------:R-:W-:Y:S02]  /*6fb0*/  @P1 FMUL R60, R60, 0.25 ;  /* 0x3e8000003c3c1820 */ /* 0x000fe40000400000 */
[----:B------:R-:W-:Y:S02]  /*6fc0*/  @P1 FMUL R61, R61, 0.25 ;  /* 0x3e8000003d3d1820 */ /* 0x000fe40000400000 */
[----:B------:R-:W-:-:S02]  /*6fd0*/  @P1 FMUL R65, R65, 0.25 ;  /* 0x3e80000041411820 */ /* 0x000fc40000400000 */
[----:B------:R-:W-:Y:S01]  /*6fe0*/  @P1 FMUL R64, R64, 0.25 ;  /* 0x3e80000040401820 */ /* 0x000fe20000400000 */
[----:B------:R-:W-:Y:S01]  /*6ff0*/  ISETP.GE.U32.AND P1, PT, R81, 0x7f800000, PT ;  /* 0x7f8000005100780c */ /* 0x000fe20003f26070 */
[----:B------:R-:W-:Y:S02]  /*7000*/  @!P6 FMUL R51, R51, 16777216 ;  /* 0x4b8000003333e820 */ /* 0x000fe40000400000 */
[C---:B-1----:R-:W-:Y:S02]  /*7010*/  FMUL R48, R46.reuse, R49 ;  /* 0x000000312e307220 */ /* 0x042fe40000400000 */
[C---:B------:R-:W-:Y:S02]  /*7020*/  FMUL R47, R46.reuse, R53 ;  /* 0x000000352e2f7220 */ /* 0x040fe40000400000 */
[C---:B------:R-:W-:Y:S02]  /*7030*/  FMUL R54, R46.reuse, R57 ;  /* 0x000000392e367220 */ /* 0x040fe40000400000 */
[----:B------:R-:W-:-:S02]  /*7040*/  FMUL R49, R46, R56 ;  /* 0x000000382e317220 */ /* 0x000fc40000400000 */
[----:B------:R-:W-:Y:S01]  /*7050*/  @!P4 FMUL R60, R60, 16777216 ;  /* 0x4b8000003c3cc820 */ /* 0x000fe20000400000 */
[----:B------:R-:W1:Y:S01]  /*7060*/  MUFU.RCP R46, R51 ;  /* 0x00000033002e7308 */ /* 0x000e620000001000 */
[----:B------:R-:W-:Y:S01]  /*7070*/  @!P4 FMUL R61, R61, 16777216 ;  /* 0x4b8000003d3dc820 */ /* 0x000fe20000400000 */
[----:B------:R-:W-:Y:S01]  /*7080*/  F2FP.PACK_AB R48, R48, R49 ;  /* 0x000000313030723e */ /* 0x000fe200000000ff */
[----:B------:R-:W-:Y:S01]  /*7090*/  @!P4 FMUL R65, R65, 16777216 ;  /* 0x4b8000004141c820 */ /* 0x000fe20000400000 */
[----:B------:R-:W-:Y:S01]  /*70a0*/  F2FP.PACK_AB R47, R47, R54 ;  /* 0x000000362f2f723e */ /* 0x000fe200000000ff */
[----:B------:R-:W-:Y:S01]  /*70b0*/  @!P4 FMUL R64, R64, 16777216 ;  /* 0x4b8000004040c820 */ /* 0x000fe20000400000 */
[----:B------:R-:W-:Y:S01]  /*70c0*/  LOP3.LUT R49, R72, 0x4, RZ, 0x3c, !PT ;  /* 0x0000000448317812 */ /* 0x000fe200078e3cff */
[----:B------:R-:W-:Y:S01]  /*70d0*/  FADD R4, R4, -1 ;  /* 0xbf80000004047421 */ /* 0x000fe20000000000 */
[----:B------:R-:W-:Y:S01]  /*70e0*/  ISETP.GE.U32.AND P4, PT, R77, 0x7f800000, PT ;  /* 0x7f8000004d00780c */ /* 0x000fe20003f86070 */
[----:B0-----:R-:W-:-:S02]  /*70f0*/  FMUL R56, R5, R60 ;  /* 0x0000003c05387220 */ /* 0x001fc40000400000 */
[C---:B------:R-:W-:Y:S02]  /*7100*/  FMUL R55, R5.reuse, R61 ;  /* 0x0000003d05377220 */ /* 0x040fe40000400000 */
[C---:B------:R-:W-:Y:S02]  /*7110*/  FMUL R60, R5.reuse, R65 ;  /* 0x00000041053c7220 */ /* 0x040fe40000400000 */
[----:B------:R-:W-:Y:S02]  /*7120*/  FMUL R57, R5, R64 ;  /* 0x0000004005397220 */ /* 0x000fe40000400000 */
[----:B------:R-:W-:Y:S01]  /*7130*/  FFMA.FTZ R5, R4, R59, -0.16845393180847167969 ;  /* 0xbe2c7f3004057423 */ /* 0x000fe2000001003b */
[----:B------:R-:W-:Y:S01]  /*7140*/  F2FP.PACK_AB R55, R55, R60 ;  /* 0x0000003c3737723e */ /* 0x000fe200000000ff */
[----:B------:R-:W-:Y:S01]  /*7150*/  @P2 FMUL R63, R63, 0.25 ;  /* 0x3e8000003f3f2820 */ /* 0x000fe20000400000 */
[----:B------:R-:W-:Y:S01]  /*7160*/  F2FP.PACK_AB R56, R56, R57 ;  /* 0x000000393838723e */ /* 0x000fe200000000ff */
[----:B------:R-:W-:-:S02]  /*7170*/  @P2 FMUL R62, R62, 0.25 ;  /* 0x3e8000003e3e2820 */ /* 0x000fc40000400000 */
[----:B------:R-:W-:Y:S01]  /*7180*/  @P2 FMUL R66, R66, 0.25 ;  /* 0x3e80000042422820 */ /* 0x000fe20000400000 */
[----:B------:R-:W-:Y:S01]  /*7190*/  STS [R72+0x80], R55 ;  /* 0x0000803748007388 */ /* 0x000fe20000000800 */
[----:B------:R-:W-:Y:S01]  /*71a0*/  @P2 FMUL R67, R67, 0.25 ;  /* 0x3e80000043432820 */ /* 0x000fe20000400000 */
[----:B------:R-:W-:Y:S01]  /*71b0*/  FSETP.NEU.AND P2, PT, R77, RZ, PT ;  /* 0x000000ff4d00720b */ /* 0x000fe20003f4d000 */
[----:B------:R-:W-:Y:S01]  /*71c0*/  FFMA.FTZ R5, R4, R5, 0.1716887056827545166 ;  /* 0x3e2fcf2a04057423 */ /* 0x000fe20000010005 */
[----:B------:R-:W-:Y:S01]  /*71d0*/  STS [R72], R56 ;  /* 0x0000003848007388 */ /* 0x000fe20000000800 */
[----:B------:R-:W-:Y:S02]  /*71e0*/  @!P6 FMUL R63, R63, 16777216 ;  /* 0x4b8000003f3fe820 */ /* 0x000fe40000400000 */
[----:B------:R-:W-:Y:S02]  /*71f0*/  @!P6 FMUL R62, R62, 16777216 ;  /* 0x4b8000003e3ee820 */ /* 0x000fe40000400000 */
[----:B------:R-:W-:-:S02]  /*7200*/  @!P6 FMUL R66, R66, 16777216 ;  /* 0x4b8000004242e820 */ /* 0x000fc40000400000 */
[----:B------:R-:W-:Y:S02]  /*7210*/  @!P6 FMUL R67, R67, 16777216 ;  /* 0x4b8000004343e820 */ /* 0x000fe40000400000 */
[----:B------:R-:W-:Y:S02]  /*7220*/  FFMA.FTZ R5, R4, R5, -0.17900948226451873779 ;  /* 0xbe374e4304057423 */ /* 0x000fe40000010005 */
[C---:B-1----:R-:W-:Y:S02]  /*7230*/  FMUL R51, R46.reuse, R63 ;  /* 0x0000003f2e337220 */ /* 0x042fe40000400000 */
[C---:B------:R-:W-:Y:S02]  /*7240*/  FMUL R53, R46.reuse, R62 ;  /* 0x0000003e2e357220 */ /* 0x040fe40000400000 */
[C---:B------:R-:W-:Y:S02]  /*7250*/  FMUL R58, R46.reuse, R66 ;  /* 0x000000422e3a7220 */ /* 0x040fe40000400000 */
[----:B------:R-:W-:-:S02]  /*7260*/  FMUL R46, R46, R67 ;  /* 0x000000432e2e7220 */ /* 0x000fc40000400000 */
[C---:B------:R-:W-:Y:S01]  /*7270*/  FFMA.FTZ R5, R4.reuse, R5, 0.20512372255325317383 ;  /* 0x3e520bf404057423 */ /* 0x040fe20000010005 */
[----:B------:R-:W-:Y:S01]  /*7280*/  F2FP.PACK_AB R53, R53, R58 ;  /* 0x0000003a3535723e */ /* 0x000fe200000000ff */
[----:B------:R-:W-:Y:S01]  /*7290*/  IMAD.IADD R6, R79, 0x1, -R6 ;  /* 0x000000014f067824 */ /* 0x000fe200078e0a06 */
[----:B------:R-:W-:Y:S01]  /*72a0*/  F2FP.PACK_AB R46, R51, R46 ;  /* 0x0000002e332e723e */ /* 0x000fe200000000ff */
[----:B------:R-:W-:Y:S01]  /*72b0*/  FFMA.FTZ R5, R4, R5, -0.24046532809734344482 ;  /* 0xbe763c8b04057423 */ /* 0x000fe20000010005 */
[----:B------:R-:W-:Y:S01]  /*72c0*/  LOP3.LUT R51, R72, 0x44, RZ, 0x3c, !PT ;  /* 0x0000004448337812 */ /* 0x000fe200078e3cff */
[----:B------:R-:W-:Y:S01]  /*72d0*/  STS [R7+0x400], R53 ;  /* 0x0004003507007388 */ /* 0x000fe20000000800 */
[----:B------:R-:W-:Y:S02]  /*72e0*/  FADD R6, R6, -1 ;  /* 0xbf80000006067421 */ /* 0x000fe40000000000 */
[----:B------:R-:W-:Y:S01]  /*72f0*/  FFMA.FTZ R5, R4, R5, 0.28857114911079406738 ;  /* 0x3e93bf9904057423 */ /* 0x000fe20000010005 */
[----:B------:R0:W-:Y:S01]  /*7300*/  STS [R7+0x480], R46 ;  /* 0x0004802e07007388 */ /* 0x0001e20000000800 */
[----:B------:R-:W-:-:S02]  /*7310*/  FADD R45, R44, -1 ;  /* 0xbf8000002c2d7421 */ /* 0x000fc40000000000 */
[C---:B------:R-:W-:Y:S01]  /*7320*/  FFMA.FTZ R5, R4.reuse, R5, -0.36067417263984680176 ;  /* 0xbeb8aa4904057423 */ /* 0x040fe20000010005 */
[----:B------:R-:W-:Y:S01]  /*7330*/  STS [R49+0x800], R48 ;  /* 0x0008003031007388 */ /* 0x000fe20000000800 */
[----:B------:R-:W-:Y:S02]  /*7340*/  FADD R25, R25, -1 ;  /* 0xbf80000019197421 */ /* 0x000fe40000000000 */
[C---:B------:R-:W-:Y:S01]  /*7350*/  FFMA.FTZ R5, R4.reuse, R5, 0.48089820146560668945 ;  /* 0x3ef6384a04057423 */ /* 0x040fe20000010005 */
[----:B------:R-:W-:Y:S01]  /*7360*/  STS [R49+0x880], R47 ;  /* 0x0008802f31007388 */ /* 0x000fe20000000800 */
[----:B------:R-:W-:Y:S02]  /*7370*/  FFMA.FTZ R44, R25, R59, -0.16845393180847167969 ;  /* 0xbe2c7f30192c7423 */ /* 0x000fe4000001003b */
[----:B------:R-:W-:Y:S01]  /*7380*/  FFMA.FTZ R5, R4, R5, -0.72134751081466674805 ;  /* 0xbf38aa3b04057423 */ /* 0x000fe20000010005 */
[----:B------:R-:W-:Y:S01]  /*7390*/  STS [R51+0xc00], R52 ;  /* 0x000c003433007388 */ /* 0x000fe20000000800 */
[----:B0-----:R-:W-:-:S02]  /*73a0*/  FFMA.FTZ R7, R6, R59, -0.16845393180847167969 ;  /* 0xbe2c7f3006077423 */ /* 0x001fc4000001003b */
[C---:B------:R-:W-:Y:S01]  /*73b0*/  FMUL R5, R4.reuse, R5 ;  /* 0x0000000504057220 */ /* 0x040fe20000400000 */
[----:B------:R-:W-:Y:S01]  /*73c0*/  STS [R51+0xc80], R50 ;  /* 0x000c803233007388 */ /* 0x000fe20000000800 */
[----:B------:R-:W-:Y:S02]  /*73d0*/  FFMA.FTZ R46, R45, R59, -0.16845393180847167969 ;  /* 0xbe2c7f302d2e7423 */ /* 0x000fe4000001003b */
[----:B------:R-:W-:Y:S01]  /*73e0*/  FMUL R5, R4, R5 ;  /* 0x0000000504057220 */ /* 0x000fe20000400000 */
[----:B------:R-:W-:Y:S01]  /*73f0*/  BAR.SYNC.DEFER_BLOCKING 0x0 ;  /* 0x0000000000007b1d */ /* 0x000fe20000010000 */
[----:B------:R-:W-:Y:S02]  /*7400*/  FFMA.FTZ R7, R6, R7, 0.1716887056827545166 ;  /* 0x3e2fcf2a06077423 */ /* 0x000fe40000010007 */
[----:B------:R-:W-:Y:S01]  /*7410*/  FFMA.FTZ R5, R4, 1.4426950216293334961, R5 ;  /* 0x3fb8aa3b04057823 */ /* 0x000fe20000010005 */
[----:B------:R-:W-:Y:S01]  /*7420*/  LOP3.LUT R4, R73, 0x4, RZ, 0x3c, !PT ;  /* 0x0000000449047812 */ /* 0x000fe200078e3cff */
[----:B------:R-:W-:-:S02]  /*7430*/  FFMA.FTZ R46, R45, R46, 0.1716887056827545166 ;  /* 0x3e2fcf2a2d2e7423 */ /* 0x000fc4000001002e */
[C---:B------:R-:W-:Y:S02]  /*7440*/  FFMA.FTZ R7, R6.reuse, R7, -0.17900948226451873779 ;  /* 0xbe374e4306077423 */ /* 0x040fe40000010007 */
[C---:B------:R-:W-:Y:S02]  /*7450*/  FFMA.FTZ R46, R45.reuse, R46, -0.17900948226451873779 ;  /* 0xbe374e432d2e7423 */ /* 0x040fe4000001002e */
[C---:B------:R-:W-:Y:S02]  /*7460*/  FFMA.FTZ R7, R6.reuse, R7, 0.20512372255325317383 ;  /* 0x3e520bf406077423 */ /* 0x040fe40000010007 */
[C---:B------:R-:W-:Y:S02]  /*7470*/  FFMA.FTZ R46, R45.reuse, R46, 0.20512372255325317383 ;  /* 0x3e520bf42d2e7423 */ /* 0x040fe4000001002e */
[----:B------:R-:W-:Y:S02]  /*7480*/  FFMA.FTZ R7, R6, R7, -0.24046532809734344482 ;  /* 0xbe763c8b06077423 */ /* 0x000fe40000010007 */
[----:B------:R-:W-:-:S02]  /*7490*/  FFMA.FTZ R46, R45, R46, -0.24046532809734344482 ;  /* 0xbe763c8b2d2e7423 */ /* 0x000fc4000001002e */
[C---:B------:R-:W-:Y:S02]  /*74a0*/  FFMA.FTZ R7, R6.reuse, R7, 0.28857114911079406738 ;  /* 0x3e93bf9906077423 */ /* 0x040fe40000010007 */
[C---:B------:R-:W-:Y:S02]  /*74b0*/  FFMA.FTZ R46, R45.reuse, R46, 0.28857114911079406738 ;  /* 0x3e93bf992d2e7423 */ /* 0x040fe4000001002e */
[C---:B------:R-:W-:Y:S01]  /*74c0*/  FFMA.FTZ R7, R6.reuse, R7, -0.36067417263984680176 ;  /* 0xbeb8aa4906077423 */ /* 0x040fe20000010007 */
[----:B------:R-:W0:Y:S01]  /*74d0*/  LDS R47, [R73] ;  /* 0x00000000492f7984 */ /* 0x000e220000000800 */
[C---:B------:R-:W-:Y:S02]  /*74e0*/  FFMA.FTZ R46, R45.reuse, R46, -0.36067417263984680176 ;  /* 0xbeb8aa492d2e7423 */ /* 0x040fe4000001002e */
[----:B------:R-:W-:Y:S01]  /*74f0*/  FFMA.FTZ R7, R6, R7, 0.48089820146560668945 ;  /* 0x3ef6384a06077423 */ /* 0x000fe20000010007 */
[----:B------:R-:W1:Y:S01]  /*7500*/  LDS R55, [R4] ;  /* 0x0000000004377984 */ /* 0x000e620000000800 */
[----:B------:R-:W-:-:S02]  /*7510*/  FFMA.FTZ R46, R45, R46, 0.48089820146560668945 ;  /* 0x3ef6384a2d2e7423 */ /* 0x000fc4000001002e */
[----:B------:R-:W-:Y:S01]  /*7520*/  FFMA.FTZ R44, R25, R44, 0.1716887056827545166 ;  /* 0x3e2fcf2a192c7423 */ /* 0x000fe2000001002c */
[----:B------:R-:W2:Y:S01]  /*7530*/  LDS R49, [R73+0x100] ;  /* 0x0001000049317984 */ /* 0x000ea20000000800 */
[C---:B------:R-:W-:Y:S02]  /*7540*/  FFMA.FTZ R7, R6.reuse, R7, -0.72134751081466674805 ;  /* 0xbf38aa3b06077423 */ /* 0x040fe40000010007 */
[----:B------:R-:W-:Y:S01]  /*7550*/  FFMA.FTZ R46, R45, R46, -0.72134751081466674805 ;  /* 0xbf38aa3b2d2e7423 */ /* 0x000fe2000001002e */
[----:B------:R-:W3:Y:S01]  /*7560*/  LDS R57, [R4+0x100] ;  /* 0x0001000004397984 */ /* 0x000ee20000000800 */
[----:B------:R-:W-:Y:S02]  /*7570*/  FFMA.FTZ R44, R25, R44, -0.17900948226451873779 ;  /* 0xbe374e43192c7423 */ /* 0x000fe4000001002c */
[----:B------:R-:W-:Y:S01]  /*7580*/  FMUL R7, R6, R7 ;  /* 0x0000000706077220 */ /* 0x000fe20000400000 */
[----:B------:R-:W4:Y:S01]  /*7590*/  LDS R51, [R73+0x200] ;  /* 0x0002000049337984 */ /* 0x000f220000000800 */
[----:B------:R-:W-:-:S02]  /*75a0*/  FMUL R46, R45, R46 ;  /* 0x0000002e2d2e7220 */ /* 0x000fc40000400000 */
[----:B------:R-:W-:Y:S01]  /*75b0*/  FFMA.FTZ R44, R25, R44, 0.20512372255325317383 ;  /* 0x3e520bf4192c7423 */ /* 0x000fe2000001002c */
[----:B------:R-:W5:Y:S01]  /*75c0*/  LDS R59, [R4+0x200] ;  /* 0x00020000043b7984 */ /* 0x000f620000000800 */
[----:B------:R-:W-:Y:S02]  /*75d0*/  FMUL R7, R6, R7 ;  /* 0x0000000706077220 */ /* 0x000fe40000400000 */
[----:B------:R-:W-:Y:S01]  /*75e0*/  FMUL R46, R45, R46 ;  /* 0x0000002e2d2e7220 */ /* 0x000fe20000400000 */
[----:B------:R-:W5:Y:S01]  /*75f0*/  LDS R53, [R73+0x300] ;  /* 0x0003000049357984 */ /* 0x000f620000000800 */
[----:B------:R-:W-:Y:S02]  /*7600*/  FFMA.FTZ R44, R25, R44, -0.24046532809734344482 ;  /* 0xbe763c8b192c7423 */ /* 0x000fe4000001002c */
[----:B------:R-:W-:Y:S01]  /*7610*/  FADD R2, R2, R5 ;  /* 0x0000000502027221 */ /* 0x000fe20000000000 */
[----:B------:R0:W5:Y:S01]  /*7620*/  LDS R61, [R4+0x300] ;  /* 0x00030000043d7984 */ /* 0x0001620000000800 */
[----:B------:R-:W-:Y:S01]  /*7630*/  FFMA.FTZ R7, R6, 1.4426950216293334961, R7 ;  /* 0x3fb8aa3b06077823 */ /* 0x000fe20000010007 */
[----:B------:R-:W-:Y:S01]  /*7640*/  @P5 MOV R6, 0x7f800000 ;  /* 0x7f80000000065802 */ /* 0x000fe20000000f00 */
[----:B------:R-:W-:Y:S01]  /*7650*/  FFMA.FTZ R46, R45, 1.4426950216293334961, R46 ;  /* 0x3fb8aa3b2d2e7823 */ /* 0x000fe2000001002e */
[----:B------:R-:W-:Y:S01]  /*7660*/  @P3 MOV R5, 0x7f800000 ;  /* 0x7f80000000053802 */ /* 0x000fe20000000f00 */
[----:B------:R-:W-:-:S02]  /*7670*/  FFMA.FTZ R44, R25, R44, 0.28857114911079406738 ;  /* 0x3e93bf99192c7423 */ /* 0x000fc4000001002c */
[----:B------:R-:W-:Y:S02]  /*7680*/  FADD R43, R43, R46 ;  /* 0x0000002e2b2b7221 */ /* 0x000fe40000000000 */
[----:B0-----:R-:W-:Y:S02]  /*7690*/  @P4 IMAD.MOV.U32 R4, RZ, RZ, 0x7f800000 ;  /* 0x7f800000ff044424 */ /* 0x001fe400078e00ff */
[----:B------:R-:W-:Y:S01]  /*76a0*/  FADD R7, R24, R7 ;  /* 0x0000000718077221 */ /* 0x000fe20000000000 */
[----:B------:R-:W-:Y:S01]  /*76b0*/  STG.E.U16 [R40.64], R47 ;  /* 0x0000002f28007986 */ /* 0x000fe2000c101504 */
[----:B------:R-:W-:Y:S01]  /*76c0*/  @P4 FFMA.FTZ R2, R77, R4, +INF ;  /* 0x7f8000004d024423 */ /* 0x000fe20000010004 */
[C---:B------:R-:W-:Y:S01]  /*76d0*/  FSETP.NEU.AND P4, PT, R79.reuse, RZ, PT ;  /* 0x000000ff4f00720b */ /* 0x040fe20003f8d000 */
[----:B------:R-:W-:Y:S01]  /*76e0*/  @P1 IMAD.MOV.U32 R4, RZ, RZ, 0x7f800000 ;  /* 0x7f800000ff041424 */ /* 0x000fe200078e00ff */
[----:B-1----:R-:W-:Y:S01]  /*76f0*/  STG.E.U16 [R38.64], R55 ;  /* 0x0000003726007986 */ /* 0x002fe2000c101504 */
[----:B------:R-:W-:Y:S01]  /*7700*/  @P5 FFMA.FTZ R7, R79, R6, +INF ;  /* 0x7f8000004f075423 */ /* 0x000fe20000010006 */
[----:B------:R-:W-:Y:S01]  /*7710*/  PRMT R6, R55, 0x7632, R6 ;  /* 0x0000763237067816 */ /* 0x000fe20000000006 */
[----:B------:R-:W-:Y:S01]  /*7720*/  @P1 FFMA.FTZ R43, R81, R4, +INF ;  /* 0x7f800000512b1423 */ /* 0x000fe20000010004 */
[----:B--2---:R-:W-:Y:S01]  /*7730*/  STG.E.U16 [R36.64], R49 ;  /* 0x0000003124007986 */ /* 0x004fe2000c101504 */
[----:B------:R-:W-:Y:S01]  /*7740*/  PRMT R4, R47, 0x7632, R4 ;  /* 0x000076322f047816 */ /* 0x000fe20000000004 */
[C---:B------:R-:W-:Y:S01]  /*7750*/  FFMA.FTZ R44, R25.reuse, R44, -0.36067417263984680176 ;  /* 0xbeb8aa49192c7423 */ /* 0x040fe2000001002c */
[----:B------:R-:W-:Y:S01]  /*7760*/  FSETP.NEU.AND P5, PT, R74, RZ, PT ;  /* 0x000000ff4a00720b */ /* 0x000fe20003fad000 */
[----:B---3--:R-:W-:Y:S02]  /*7770*/  STG.E.U16 [R34.64], R57 ;  /* 0x0000003922007986 */ /* 0x008fe4000c101504 */
[----:B------:R-:W-:-:S02]  /*7780*/  FFMA.FTZ R44, R25, R44, 0.48089820146560668945 ;  /* 0x3ef6384a192c7423 */ /* 0x000fc4000001002c */
[----:B----4-:R0:W-:Y:S02]  /*7790*/  STG.E.U16 [R32.64], R51 ;  /* 0x0000003320007986 */ /* 0x0101e4000c101504 */
[C---:B------:R-:W-:Y:S02]  /*77a0*/  FFMA.FTZ R44, R25.reuse, R44, -0.72134751081466674805 ;  /* 0xbf38aa3b192c7423 */ /* 0x040fe4000001002c */
[----:B-----5:R1:W-:Y:S02]  /*77b0*/  STG.E.U16 [R30.64], R59 ;  /* 0x0000003b1e007986 */ /* 0x0203e4000c101504 */
[C---:B------:R-:W-:Y:S02]  /*77c0*/  FMUL R44, R25.reuse, R44 ;  /* 0x0000002c192c7220 */ /* 0x040fe40000400000 */
[----:B------:R2:W-:Y:S02]  /*77d0*/  STG.E.U16 [R28.64], R53 ;  /* 0x000000351c007986 */ /* 0x0005e4000c101504 */
[----:B------:R-:W-:-:S02]  /*77e0*/  FMUL R44, R25, R44 ;  /* 0x0000002c192c7220 */ /* 0x000fc40000400000 */
[----:B------:R3:W-:Y:S01]  /*77f0*/  STG.E.U16 [R26.64], R61 ;  /* 0x0000003d1a007986 */ /* 0x0007e2000c101504 */
[----:B0-----:R-:W-:Y:S01]  /*7800*/  PRMT R51, R51, 0x7632, R51 ;  /* 0x0000763233337816 */ /* 0x001fe20000000033 */
[----:B------:R-:W-:Y:S02]  /*7810*/  FFMA.FTZ R25, R25, 1.4426950216293334961, R44 ;  /* 0x3fb8aa3b19197823 */ /* 0x000fe4000001002c */
[----:B------:R0:W-:Y:S01]  /*7820*/  STG.E.U16 [R22.64], R4 ;  /* 0x0000000416007986 */ /* 0x0001e2000c101504 */
[----:B-1----:R-:W-:Y:S01]  /*7830*/  PRMT R59, R59, 0x7632, R59 ;  /* 0x000076323b3b7816 */ /* 0x002fe2000000003b */
[----:B------:R-:W-:Y:S02]  /*7840*/  FADD R25, R42, R25 ;  /* 0x000000192a197221 */ /* 0x000fe40000000000 */
[----:B------:R1:W-:Y:S01]  /*7850*/  STG.E.U16 [R20.64], R6 ;  /* 0x0000000614007986 */ /* 0x0003e2000c101504 */
[----:B--2---:R-:W-:Y:S01]  /*7860*/  PRMT R53, R53, 0x7632, R53 ;  /* 0x0000763235357816 */ /* 0x004fe20000000035 */
[----:B------:R-:W-:Y:S01]  /*7870*/  @P3 FFMA.FTZ R25, R74, R5, +INF ;  /* 0x7f8000004a193423 */ /* 0x000fe20000010005 */
[----:B------:R-:W-:-:S02]  /*7880*/  FSETP.NEU.AND P3, PT, R81, RZ, PT ;  /* 0x000000ff5100720b */ /* 0x000fc40003f6d000 */
[----:B---3--:R-:W-:Y:S02]  /*7890*/  PRMT R61, R61, 0x7632, R61 ;  /* 0x000076323d3d7816 */ /* 0x008fe4000000003d */
[----:B------:R-:W-:Y:S02]  /*78a0*/  FSEL R5, R2, -INF , P2 ;  /* 0xff80000002057808 */ /* 0x000fe40001000000 */
[----:B0-----:R-:W-:Y:S02]  /*78b0*/  PRMT R23, R49, 0x7632, R23 ;  /* 0x0000763231177816 */ /* 0x001fe40000000017 */
[----:B------:R-:W-:Y:S01]  /*78c0*/  FSEL R2, R7, -INF , P4 ;  /* 0xff80000007027808 */ /* 0x000fe20002000000 */
[----:B------:R-:W-:Y:S01]  /*78d0*/  FFMA R68, R5, 0.69314718246459960938, R68 ;  /* 0x3f31721805447823 */ /* 0x000fe20000000044 */
[----:B-1----:R-:W-:Y:S01]  /*78e0*/  PRMT R21, R57, 0x7632, R21 ;  /* 0x0000763239157816 */ /* 0x002fe20000000015 */
[----:B------:R0:W-:Y:S01]  /*78f0*/  STG.E.U16 [R18.64], R23 ;  /* 0x0000001712007986 */ /* 0x0001e2000c101504 */
[----:B------:R-:W-:Y:S01]  /*7900*/  FSEL R25, R25, -INF , P5 ;  /* 0xff80000019197808 */ /* 0x000fe20002800000 */
[----:B------:R-:W-:Y:S01]  /*7910*/  FFMA R69, R2, 0.69314718246459960938, R69 ;  /* 0x3f31721802457823 */ /* 0x000fe20000000045 */
[----:B------:R-:W-:Y:S01]  /*7920*/  FSEL R4, R43, -INF , P3 ;  /* 0xff8000002b047808 */ /* 0x000fe20001800000 */
[----:B------:R0:W-:Y:S02]  /*7930*/  STG.E.U16 [R12.64], R21 ;  /* 0x000000150c007986 */ /* 0x0001e4000c101504 */
[----:B------:R-:W-:-:S02]  /*7940*/  FFMA R70, R25, 0.69314718246459960938, R70 ;  /* 0x3f31721819467823 */ /* 0x000fc40000000046 */
[----:B------:R0:W-:Y:S01]  /*7950*/  STG.E.U16 [R16.64], R51 ;  /* 0x0000003310007986 */ /* 0x0001e2000c101504 */
[----:B------:R-:W-:-:S03]  /*7960*/  FFMA R71, R4, 0.69314718246459960938, R71 ;  /* 0x3f31721804477823 */ /* 0x000fc60000000047 */
[----:B------:R0:W-:Y:S04]  /*7970*/  STG.E.U16 [R14.64], R59 ;  /* 0x0000003b0e007986 */ /* 0x0001e8000c101504 */
[----:B------:R0:W-:Y:S04]  /*7980*/  STG.E.U16 [R8.64], R53 ;  /* 0x0000003508007986 */ /* 0x0001e8000c101504 */
[----:B------:R0:W-:Y:S04]  /*7990*/  STG.E.U16 [R10.64], R61 ;  /* 0x0000003d0a007986 */ /* 0x0001e8000c101504 */
[----:B------:R-:W-:Y:S06]  /*79a0*/  BAR.SYNC.DEFER_BLOCKING 0x0 ;  /* 0x0000000000007b1d */ /* 0x000fec0000010000 */
[----:B------:R0:W-:Y:S04]  /*79b0*/  STS.128 [R3], R68 ;  /* 0x0000004403007388 */ /* 0x0001e80000000c00 */
[----:B------:R-:W-:Y:S06]  /*79c0*/  BAR.SYNC.DEFER_BLOCKING 0x0 ;  /* 0x0000000000007b1d */ /* 0x000fec0000010000 */
[----:B------:R-:W-:Y:S05]  /*79d0*/  @P0 EXIT ;  /* 0x000000000000094d */ /* 0x000fea0003800000 */
[----:B0-----:R-:W0:Y:S01]  /*79e0*/  LDS R7, [R0] ;  /* 0x0000000000077984 */ /* 0x001e220000000800 */
[----:B------:R-:W-:Y:S01]  /*79f0*/  IMAD R2, R80, c[0x0][0x1cc], RZ ;  /* 0x0000730050027a24 */ /* 0x000fe200078e02ff */
[C---:B------:R-:W-:Y:S01]  /*7a00*/  SHF.L.U32 R6, R76.reuse, 0x2, RZ ;  /* 0x000000024c067819 */ /* 0x040fe200000006ff */
[----:B------:R-:W-:-:S03]  /*7a10*/  IMAD.HI R5, R76, 0x4, RZ ;  /* 0x000000044c057827 */ /* 0x000fc600078e02ff */
[C---:B------:R-:W-:Y:S01]  /*7a20*/  SHF.L.U32 R3, R2.reuse, 0x2, RZ ;  /* 0x0000000202037819 */ /* 0x040fe200000006ff */
[----:B------:R-:W-:-:S03]  /*7a30*/  IMAD.HI R4, R2, 0x4, RZ ;  /* 0x0000000402047827 */ /* 0x000fc600078e02ff */
[----:B------:R-:W-:-:S04]  /*7a40*/  IADD3 R2, P0, P1, R6, c[0x0][0x180], R3 ;  /* 0x0000600006027a10 */ /* 0x000fc8000791e003 */
[----:B------:R-:W-:-:S05]  /*7a50*/  IADD3.X R3, R5, c[0x0][0x184], R4, P0, P1 ;  /* 0x0000610005037a10 */ /* 0x000fca00007e2404 */
[----:B0-----:R-:W-:Y:S01]  /*7a60*/  STG.E [R2.64], R7 ;  /* 0x0000000702007986 */ /* 0x001fe2000c101904 */
[----:B------:R-:W-:Y:S05]  /*7a70*/  EXIT ;  /* 0x000000000000794d */ /* 0x000fea0003800000 */
.L_x_2:
[----:B------:R-:W-:-:S00]  /*7a80*/  BRA `(.L_x_2) ;  /* 0xfffffff000007947 */ /* 0x000fc0000383ffff */
[----:B------:R-:W-:-:S00]  /*7a90*/  NOP ;  /* 0x0000000000007918 */ /* 0x000fc00000000000 */
        /* <DEDUP_REMOVED lines=14> */
.L_x_3:


//--------------------- .nv.global.init           --------------------------
	.section	.nv.global.init,"aw",@progbits
.nv.global.init:
	.type		_$_str,@object
	.size		_$_str,(.L_0 - _$_str)
_$_str:
        /*0000*/ 	.byte	0x5f, 0x5f, 0x43, 0x55, 0x44, 0x41, 0x5f, 0x46, 0x54, 0x5a, 0x00
.L_0:


//--------------------- .nv.shared.attn_fwd       --------------------------
	.section	.nv.shared.attn_fwd,"aw",@nobits
	.sectionflags	@""
	.align	16
